	.target	sm_90a

	.elftype	@"ET_EXEC"


//--------------------- .note.nv.tkinfo           --------------------------
	.section	.note.nv.tkinfo,"",@"SHT_NOTE"
	.sectionflags	@"SHF_NOTE_NV_TKINFO"
	.tkinfo
        /*0018*/ 	.word	0x00000002
        /*0030*/ 	.string	""
        /*0030*/ 	.string	"ptxas"
        /*0030*/ 	.string	"Cuda compilation tools, release 13.0, V13.0.88"
        /*0030*/ 	.string	"Build cuda_13.0.r13.0/compiler.36424714_0"
        /*0030*/ 	.string	"-arch sm_90a -m 64 "



//--------------------- .note.nv.cuinfo           --------------------------
	.section	.note.nv.cuinfo,"",@"SHT_NOTE"
	.sectionflags	@"SHF_NOTE_NV_CUINFO"
        /*0018*/ 	.short	0x0002
        /*001a*/ 	.short	0x005a
        /*001c*/ 	.short	0x0082
	.zero		2


//--------------------- .nv.info                  --------------------------
	.section	.nv.info,"",@"SHT_CUDA_INFO"
	.align	4


	//----- nvinfo : EIATTR_REGCOUNT
	.align		4
        /*0000*/ 	.byte	0x04, 0x2f
        /*0002*/ 	.short	(.L_15 - .L_14)
	.align		4
.L_14:
        /*0004*/ 	.word	index@(_ZN7cutlass13device_kernelINS_4gemm6kernel13GemmUniversalIN4cute5tupleIJiiiiEEENS1_10collective13CollectiveMmaINS1_34MainloopSm90TmaGmmaWarpSpecializedILi4ENS5_IJNS4_1CILi2EEENSA_ILi1EEESC_EEENS1_35KernelTmaWarpSpecializedCooperativeEEENS5_IJNSA_ILi256EEENSA_ILi176EEENSA_ILi64EEEEEENS_10bfloat16_tENS5_IJlSC_lEEESK_SL_NS4_8TiledMMAINS4_8MMA_AtomIJNS4_4SM904GMMA27MMA_64x16x16_F32BF16BF16_SSILNSP_5MajorE0ELSR_0ELNSP_7ScaleInE1ELSS_1EEEEEENS4_6LayoutISD_NS5_IJSC_NSA_ILi0EEESW_EEEEENS5_IJNS4_10UnderscoreESZ_SZ_EEEEENS4_13SM90_TMA_LOADENS4_14ComposedLayoutINS4_7SwizzleILi3ELi4ELi3EEENS4_18smem_ptr_flag_bitsILi16EEENSV_INS5_IJNSA_ILi8EEESI_EEENS5_IJSI_SC_EEEEEEEvNS4_8identityENS4_23SM90_TMA_LOAD_MULTICASTES1C_vS1D_EENS_8epilogue10collective6detail29Sm90TmaWarpSpecializedAdapterINS1H_15DefaultEpilogueISK_SL_SL_NS1G_6thread17LinearCombinationISK_Li1EffLNS1L_9ScaleType4KindE0ELNS_15FloatRoundStyleE2ESK_EENS1_15EpilogueDefaultEEEEEvvEEEEvNT_6ParamsE)
        /*0008*/ 	.word	0x000000a8


	//----- nvinfo : EIATTR_FRAME_SIZE
	.align		4
.L_15:
        /*000c*/ 	.byte	0x04, 0x11
        /*000e*/ 	.short	(.L_17 - .L_16)
	.align		4
.L_16:
        /*0010*/ 	.word	index@(_ZN7cutlass13device_kernelINS_4gemm6kernel13GemmUniversalIN4cute5tupleIJiiiiEEENS1_10collective13CollectiveMmaINS1_34MainloopSm90TmaGmmaWarpSpecializedILi4ENS5_IJNS4_1CILi2EEENSA_ILi1EEESC_EEENS1_35KernelTmaWarpSpecializedCooperativeEEENS5_IJNSA_ILi256EEENSA_ILi176EEENSA_ILi64EEEEEENS_10bfloat16_tENS5_IJlSC_lEEESK_SL_NS4_8TiledMMAINS4_8MMA_AtomIJNS4_4SM904GMMA27MMA_64x16x16_F32BF16BF16_SSILNSP_5MajorE0ELSR_0ELNSP_7ScaleInE1ELSS_1EEEEEENS4_6LayoutISD_NS5_IJSC_NSA_ILi0EEESW_EEEEENS5_IJNS4_10UnderscoreESZ_SZ_EEEEENS4_13SM90_TMA_LOADENS4_14ComposedLayoutINS4_7SwizzleILi3ELi4ELi3EEENS4_18smem_ptr_flag_bitsILi16EEENSV_INS5_IJNSA_ILi8EEESI_EEENS5_IJSI_SC_EEEEEEEvNS4_8identityENS4_23SM90_TMA_LOAD_MULTICASTES1C_vS1D_EENS_8epilogue10collective6detail29Sm90TmaWarpSpecializedAdapterINS1H_15DefaultEpilogueISK_SL_SL_NS1G_6thread17LinearCombinationISK_Li1EffLNS1L_9ScaleType4KindE0ELNS_15FloatRoundStyleE2ESK_EENS1_15EpilogueDefaultEEEEEvvEEEEvNT_6ParamsE)
        /*0014*/ 	.word	0x00000008


	//----- nvinfo : EIATTR_MIN_STACK_SIZE
	.align		4
.L_17:
        /*0018*/ 	.byte	0x04, 0x12
        /*001a*/ 	.short	(.L_19 - .L_18)
	.align		4
.L_18:
        /*001c*/ 	.word	index@(_ZN7cutlass13device_kernelINS_4gemm6kernel13GemmUniversalIN4cute5tupleIJiiiiEEENS1_10collective13CollectiveMmaINS1_34MainloopSm90TmaGmmaWarpSpecializedILi4ENS5_IJNS4_1CILi2EEENSA_ILi1EEESC_EEENS1_35KernelTmaWarpSpecializedCooperativeEEENS5_IJNSA_ILi256EEENSA_ILi176EEENSA_ILi64EEEEEENS_10bfloat16_tENS5_IJlSC_lEEESK_SL_NS4_8TiledMMAINS4_8MMA_AtomIJNS4_4SM904GMMA27MMA_64x16x16_F32BF16BF16_SSILNSP_5MajorE0ELSR_0ELNSP_7ScaleInE1ELSS_1EEEEEENS4_6LayoutISD_NS5_IJSC_NSA_ILi0EEESW_EEEEENS5_IJNS4_10UnderscoreESZ_SZ_EEEEENS4_13SM90_TMA_LOADENS4_14ComposedLayoutINS4_7SwizzleILi3ELi4ELi3EEENS4_18smem_ptr_flag_bitsILi16EEENSV_INS5_IJNSA_ILi8EEESI_EEENS5_IJSI_SC_EEEEEEEvNS4_8identityENS4_23SM90_TMA_LOAD_MULTICASTES1C_vS1D_EENS_8epilogue10collective6detail29Sm90TmaWarpSpecializedAdapterINS1H_15DefaultEpilogueISK_SL_SL_NS1G_6thread17LinearCombinationISK_Li1EffLNS1L_9ScaleType4KindE0ELNS_15FloatRoundStyleE2ESK_EENS1_15EpilogueDefaultEEEEEvvEEEEvNT_6ParamsE)
        /*0020*/ 	.word	0x00000008
.L_19:


//--------------------- .nv.compat                --------------------------
	.section	.nv.compat,"",@"SHT_CUDA_COMPAT_INFO"
	.align	4
        /*0000*/ 	.byte	0x02, 0x09, 0x01, 0x00, 0x02, 0x02, 0x04, 0x00, 0x02, 0x05, 0x05, 0x00, 0x03, 0x07, 0x01, 0x01
        /*0010*/ 	.byte	0x02, 0x03, 0x01, 0x00, 0x02, 0x06, 0x01, 0x00, 0x04, 0x0b, 0x08, 0x00, 0x00, 0x00, 0x00, 0x00
        /*0020*/ 	.byte	0x00, 0x00, 0x00, 0x00


//--------------------- .nv.info._ZN7cutlass13device_kernelINS_4gemm6kernel13GemmUniversalIN4cute5tupleIJiiiiEEENS1_10collective13CollectiveMmaINS1_34MainloopSm90TmaGmmaWarpSpecializedILi4ENS5_IJNS4_1CILi2EEENSA_ILi1EEESC_EEENS1_35KernelTmaWarpSpecializedCooperativeEEENS5_IJNSA_ILi256EEENSA_ILi176EEENSA_ILi64EEEEEENS_10bfloat16_tENS5_IJlSC_lEEESK_SL_NS4_8TiledMMAINS4_8MMA_AtomIJNS4_4SM904GMMA27MMA_64x16x16_F32BF16BF16_SSILNSP_5MajorE0ELSR_0ELNSP_7ScaleInE1ELSS_1EEEEEENS4_6LayoutISD_NS5_IJSC_NSA_ILi0EEESW_EEEEENS5_IJNS4_10UnderscoreESZ_SZ_EEEEENS4_13SM90_TMA_LOADENS4_14ComposedLayoutINS4_7SwizzleILi3ELi4ELi3EEENS4_18smem_ptr_flag_bitsILi16EEENSV_INS5_IJNSA_ILi8EEESI_EEENS5_IJSI_SC_EEEEEEEvNS4_8identityENS4_23SM90_TMA_LOAD_MULTICASTES1C_vS1D_EENS_8epilogue10collective6detail29Sm90TmaWarpSpecializedAdapterINS1H_15DefaultEpilogueISK_SL_SL_NS1G_6thread17LinearCombinationISK_Li1EffLNS1L_9ScaleType4KindE0ELNS_15FloatRoundStyleE2ESK_EENS1_15EpilogueDefaultEEEEEvvEEEEvNT_6ParamsE --------------------------
	.section	.nv.info._ZN7cutlass13device_kernelINS_4gemm6kernel13GemmUniversalIN4cute5tupleIJiiiiEEENS1_10collective13CollectiveMmaINS1_34MainloopSm90TmaGmmaWarpSpecializedILi4ENS5_IJNS4_1CILi2EEENSA_ILi1EEESC_EEENS1_35KernelTmaWarpSpecializedCooperativeEEENS5_IJNSA_ILi256EEENSA_ILi176EEENSA_ILi64EEEEEENS_10bfloat16_tENS5_IJlSC_lEEESK_SL_NS4_8TiledMMAINS4_8MMA_AtomIJNS4_4SM904GMMA27MMA_64x16x16_F32BF16BF16_SSILNSP_5MajorE0ELSR_0ELNSP_7ScaleInE1ELSS_1EEEEEENS4_6LayoutISD_NS5_IJSC_NSA_ILi0EEESW_EEEEENS5_IJNS4_10UnderscoreESZ_SZ_EEEEENS4_13SM90_TMA_LOADENS4_14ComposedLayoutINS4_7SwizzleILi3ELi4ELi3EEENS4_18smem_ptr_flag_bitsILi16EEENSV_INS5_IJNSA_ILi8EEESI_EEENS5_IJSI_SC_EEEEEEEvNS4_8identityENS4_23SM90_TMA_LOAD_MULTICASTES1C_vS1D_EENS_8epilogue10collective6detail29Sm90TmaWarpSpecializedAdapterINS1H_15DefaultEpilogueISK_SL_SL_NS1G_6thread17LinearCombinationISK_Li1EffLNS1L_9ScaleType4KindE0ELNS_15FloatRoundStyleE2ESK_EENS1_15EpilogueDefaultEEEEEvvEEEEvNT_6ParamsE,"",@"SHT_CUDA_INFO"
	.sectionflags	@""
	.align	4


	//----- nvinfo : EIATTR_CUDA_API_VERSION
	.align		4
        /*0000*/ 	.byte	0x04, 0x37
        /*0002*/ 	.short	(.L_21 - .L_20)
.L_20:
        /*0004*/ 	.word	0x00000082


	//----- nvinfo : EIATTR_KPARAM_INFO
	.align		4
.L_21:
        /*0008*/ 	.byte	0x04, 0x17
        /*000a*/ 	.short	(.L_23 - .L_22)
.L_22:
        /*000c*/ 	.word	0x00000000
        /*0010*/ 	.short	0x0000
        /*0012*/ 	.short	0x0070
        /*0014*/ 	.byte	0x00, 0xf0, 0x01, 0x10


	//----- nvinfo : EIATTR_SPARSE_MMA_MASK
	.align		4
.L_23:
        /*0018*/ 	.byte	0x03, 0x50
        /*001a*/ 	.short	0x0000


	//----- nvinfo : EIATTR_MAXREG_COUNT
	.align		4
        /*001c*/ 	.byte	0x03, 0x1b
        /*001e*/ 	.short	0x00a8


	//----- nvinfo : EIATTR_NUM_BARRIERS
	.align		4
        /*0020*/ 	.byte	0x02, 0x4c
        /*0022*/ 	.byte	0x01
	.zero		1


	//----- nvinfo : EIATTR_EXTERNS
	.align		4
        /*0024*/ 	.byte	0x04, 0x0f
        /*0026*/ 	.short	(.L_25 - .L_24)


	//   ....[0]....
	.align		4
.L_24:
        /*0028*/ 	.word	index@(__assertfail)


	//----- nvinfo : EIATTR_ANNOTATIONS
	.align		4
.L_25:
        /*002c*/ 	.byte	0x04, 0x55
        /*002e*/ 	.short	(.L_27 - .L_26)


	//   ....[0]....
.L_26:
        /*0030*/ 	.word	0x00000001
        /*0034*/ 	.byte	0xb0, 0x09, 0x00, 0x00, 0x01, 0x00, 0x00, 0x00, 0xb0, 0x0e, 0x00, 0x00, 0x01, 0x00, 0x00, 0x00
        /*0044*/ 	.byte	0x80, 0x5c, 0x00, 0x00, 0x01, 0x00, 0x00, 0x00, 0xa0, 0x0c, 0x01, 0x00


	//----- nvinfo : EIATTR_MERCURY_ISA_VERSION
	.align		4
.L_27:
        /*0050*/ 	.byte	0x03, 0x5f
        /*0052*/ 	.short	0x0101


	//----- nvinfo : EIATTR_INT_WARP_WIDE_INSTR_OFFSETS
	.align		4
        /*0054*/ 	.byte	0x04, 0x31
        /*0056*/ 	.short	(.L_29 - .L_28)


	//   ....[0]....
.L_28:
        /*0058*/ 	.word	0x00000480


	//   ....[1]....
        /*005c*/ 	.word	0x000004a0


	//   ....[2]....
        /*0060*/ 	.word	0x00000660


	//----- nvinfo : EIATTR_COOP_GROUP_MASK_REGIDS
	.align		4
.L_29:
        /*0064*/ 	.byte	0x04, 0x29
        /*0066*/ 	.short	(.L_31 - .L_30)


	//   ....[0]....
.L_30:
        /*0068*/ 	.word	0xffffffff


	//   ....[1]....
        /*006c*/ 	.word	0xffffffff


	//   ....[2]....
        /*0070*/ 	.word	0xffffffff


	//   ....[3]....
        /*0074*/ 	.word	0xffffffff


	//   ....[4]....
        /*0078*/ 	.word	0xffffffff


	//   ....[5]....
        /*007c*/ 	.word	0xffffffff


	//----- nvinfo : EIATTR_COOP_GROUP_INSTR_OFFSETS
	.align		4
.L_31:
        /*0080*/ 	.byte	0x04, 0x28
        /*0082*/ 	.short	(.L_33 - .L_32)


	//   ....[0]....
.L_32:
        /*0084*/ 	.word	0x00000070


	//   ....[1]....
        /*0088*/ 	.word	0x00000080


	//   ....[2]....
        /*008c*/ 	.word	0x00000140


	//   ....[3]....
        /*0090*/ 	.word	0x000002e0


	//   ....[4]....
        /*0094*/ 	.word	0x00000800


	//   ....[5]....
        /*0098*/ 	.word	0x00001290


	//----- nvinfo : EIATTR_REG_RECONFIG
	.align		4
.L_33:
        /*009c*/ 	.byte	0x01, 0x54
	.zero		2


	//----- nvinfo : EIATTR_SYSCALL_OFFSETS
	.align		4
        /*00a0*/ 	.byte	0x04, 0x46
        /*00a2*/ 	.short	(.L_35 - .L_34)


	//   ....[0]....
.L_34:
        /*00a4*/ 	.word	0x00001440


	//----- nvinfo : EIATTR_MBARRIER_INSTR_OFFSETS
	.align		4
.L_35:
        /*00a8*/ 	.byte	0x04, 0x39
        /*00aa*/ 	.short	(.L_37 - .L_36)


	//   ....[0]....
.L_36:
        /*00ac*/ 	.word	0x00000240
        /*00b0*/ 	.word	0x000000ff
        /*00b4*/ 	.word	0x00000000
        /*00b8*/ 	.short	0x0100
        /*00ba*/ 	.byte	0x08
	.zero		1


	//   ....[1]....
        /*00bc*/ 	.word	0x00000250
        /*00c0*/ 	.word	0x000000ff
        /*00c4*/ 	.word	0x00000020
        /*00c8*/ 	.short	0x0100
        /*00ca*/ 	.byte	0x08
	.zero		1


	//   ....[2]....
        /*00cc*/ 	.word	0x00000260
        /*00d0*/ 	.word	0x000000ff
        /*00d4*/ 	.word	0x00000008
        /*00d8*/ 	.short	0x0100
        /*00da*/ 	.byte	0x08
	.zero		1


	//   ....[3]....
        /*00dc*/ 	.word	0x00000270
        /*00e0*/ 	.word	0x000000ff
        /*00e4*/ 	.word	0x00000028
        /*00e8*/ 	.short	0x0100
        /*00ea*/ 	.byte	0x08
	.zero		1


	//   ....[4]....
        /*00ec*/ 	.word	0x00000280
        /*00f0*/ 	.word	0x000000ff
        /*00f4*/ 	.word	0x00000010
        /*00f8*/ 	.short	0x0100
        /*00fa*/ 	.byte	0x08
	.zero		1


	//   ....[5]....
        /*00fc*/ 	.word	0x00000290
        /*0100*/ 	.word	0x000000ff
        /*0104*/ 	.word	0x00000030
        /*0108*/ 	.short	0x0100
        /*010a*/ 	.byte	0x08
	.zero		1


	//   ....[6]....
        /*010c*/ 	.word	0x000002a0
        /*0110*/ 	.word	0x000000ff
        /*0114*/ 	.word	0x00000018
        /*0118*/ 	.short	0x0100
        /*011a*/ 	.byte	0x08
	.zero		1


	//   ....[7]....
        /*011c*/ 	.word	0x000002b0
        /*0120*/ 	.word	0x000000ff
        /*0124*/ 	.word	0x00000038
        /*0128*/ 	.short	0x0100
        /*012a*/ 	.byte	0x08
	.zero		1


	//   ....[8]....
        /*012c*/ 	.word	0x000006f0
        /*0130*/ 	.word	0x000000ff
        /*0134*/ 	.word	0x00000050
        /*0138*/ 	.short	0x0100
        /*013a*/ 	.byte	0x06
	.zero		1


	//   ....[9]....
        /*013c*/ 	.word	0x00000790
        /*0140*/ 	.word	0x000000ff
        /*0144*/ 	.word	0x00000058
        /*0148*/ 	.short	0x0100
        /*014a*/ 	.byte	0x06
	.zero		1


	//   ....[10]....
        /*014c*/ 	.word	0x000014c0
        /*0150*/ 	.word	0x00000003
        /*0154*/ 	.word	0x00000000
        /*0158*/ 	.short	0x010a
        /*015a*/ 	.byte	0x3f
	.zero		1


	//   ....[11]....
        /*015c*/ 	.word	0x00001500
        /*0160*/ 	.word	0x00000003
        /*0164*/ 	.word	0x00000000
        /*0168*/ 	.short	0x010a
        /*016a*/ 	.byte	0x3f
	.zero		1


	//   ....[12]....
        /*016c*/ 	.word	0x00003800
        /*0170*/ 	.word	0x000000ff
        /*0174*/ 	.word	0x00000000
        /*0178*/ 	.short	0x010a
        /*017a*/ 	.byte	0x04
	.zero		1


	//   ....[13]....
        /*017c*/ 	.word	0x00003840
        /*0180*/ 	.word	0x000000ff
        /*0184*/ 	.word	0x00000000
        /*0188*/ 	.short	0x010a
        /*018a*/ 	.byte	0x04
	.zero		1


	//   ....[14]....
        /*018c*/ 	.word	0x00005a90
        /*0190*/ 	.word	0x00000005
        /*0194*/ 	.word	0x00000000
        /*0198*/ 	.short	0x0101
        /*019a*/ 	.byte	0x3f
	.zero		1


	//   ....[15]....
        /*019c*/ 	.word	0x00005c40
        /*01a0*/ 	.word	0x00000003
        /*01a4*/ 	.word	0x00000000
        /*01a8*/ 	.short	0x0101
        /*01aa*/ 	.byte	0x3f
	.zero		1


	//   ....[16]....
        /*01ac*/ 	.word	0x000115d0
        /*01b0*/ 	.word	0x0000000f
        /*01b4*/ 	.word	0x00000020
        /*01b8*/ 	.short	0x010a
        /*01ba*/ 	.byte	0x3f
	.zero		1


	//   ....[17]....
        /*01bc*/ 	.word	0x000119b0
        /*01c0*/ 	.word	0x00000003
        /*01c4*/ 	.word	0x00000058
        /*01c8*/ 	.short	0x0101
        /*01ca*/ 	.byte	0x3f
	.zero		1


	//   ....[18]....
        /*01cc*/ 	.word	0x000120e0
        /*01d0*/ 	.word	0x00000007
        /*01d4*/ 	.word	0x00000000
        /*01d8*/ 	.short	0x010a
        /*01da*/ 	.byte	0x3f
	.zero		1


	//   ....[19]....
        /*01dc*/ 	.word	0x00012160
        /*01e0*/ 	.word	0x00000009
        /*01e4*/ 	.word	0x00000000
        /*01e8*/ 	.short	0x010a
        /*01ea*/ 	.byte	0x3f
	.zero		1


	//   ....[20]....
        /*01ec*/ 	.word	0x000121f0
        /*01f0*/ 	.word	0x00000006
        /*01f4*/ 	.word	0x00000000
        /*01f8*/ 	.short	0x010a
        /*01fa*/ 	.byte	0x3f
	.zero		1


	//   ....[21]....
        /*01fc*/ 	.word	0x00012280
        /*0200*/ 	.word	0x00000003
        /*0204*/ 	.word	0x00000000
        /*0208*/ 	.short	0x010a
        /*020a*/ 	.byte	0x3f
	.zero		1


	//   ....[22]....
        /*020c*/ 	.word	0x000122e0
        /*0210*/ 	.word	0x00000003
        /*0214*/ 	.word	0x00000000
        /*0218*/ 	.short	0x010a
        /*021a*/ 	.byte	0x3f
	.zero		1


	//   ....[23]....
        /*021c*/ 	.word	0x00012340
        /*0220*/ 	.word	0x00000006
        /*0224*/ 	.word	0x00000000
        /*0228*/ 	.short	0x010a
        /*022a*/ 	.byte	0x3f
	.zero		1


	//   ....[24]....
        /*022c*/ 	.word	0x00012410
        /*0230*/ 	.word	0x0000000f
        /*0234*/ 	.word	0x00000020
        /*0238*/ 	.short	0x010a
        /*023a*/ 	.byte	0x3f
	.zero		1


	//   ....[25]....
        /*023c*/ 	.word	0x000124e0
        /*0240*/ 	.word	0x00000007
        /*0244*/ 	.word	0x00000000
        /*0248*/ 	.short	0x010a
        /*024a*/ 	.byte	0x3f
	.zero		1


	//   ....[26]....
        /*024c*/ 	.word	0x00012530
        /*0250*/ 	.word	0x00000009
        /*0254*/ 	.word	0x00000000
        /*0258*/ 	.short	0x010a
        /*025a*/ 	.byte	0x3f
	.zero		1


	//   ....[27]....
        /*025c*/ 	.word	0x00012580
        /*0260*/ 	.word	0x00000006
        /*0264*/ 	.word	0x00000000
        /*0268*/ 	.short	0x010a
        /*026a*/ 	.byte	0x3f
	.zero		1


	//----- nvinfo : EIATTR_NUM_MBARRIERS
	.align		4
.L_37:
        /*026c*/ 	.byte	0x03, 0x38
        /*026e*/ 	.short	0x000a


	//----- nvinfo : EIATTR_EXIT_INSTR_OFFSETS
	.align		4
        /*0270*/ 	.byte	0x04, 0x1c
        /*0272*/ 	.short	(.L_39 - .L_38)


	//   ....[0]....
.L_38:
        /*0274*/ 	.word	0x00000950


	//   ....[1]....
        /*0278*/ 	.word	0x000011a0


	//   ....[2]....
        /*027c*/ 	.word	0x00010cd0


	//   ....[3]....
        /*0280*/ 	.word	0x00011260


	//   ....[4]....
        /*0284*/ 	.word	0x000122d0


	//----- nvinfo : EIATTR_MAX_THREADS
	.align		4
.L_39:
        /*0288*/ 	.byte	0x04, 0x05
        /*028a*/ 	.short	(.L_41 - .L_40)
.L_40:
        /*028c*/ 	.word	0x00000180
        /*0290*/ 	.word	0x00000001
        /*0294*/ 	.word	0x00000001


	//----- nvinfo : EIATTR_CRS_STACK_SIZE
	.align		4
.L_41:
        /*0298*/ 	.byte	0x04, 0x1e
        /*029a*/ 	.short	(.L_43 - .L_42)
.L_42:
        /*029c*/ 	.word	0x00000000


	//----- nvinfo : EIATTR_CBANK_PARAM_SIZE
	.align		4
.L_43:
        /*02a0*/ 	.byte	0x03, 0x19
        /*02a2*/ 	.short	0x0470


	//----- nvinfo : EIATTR_PARAM_CBANK
	.align		4
        /*02a4*/ 	.byte	0x04, 0x0a
        /*02a6*/ 	.short	(.L_45 - .L_44)
	.align		4
.L_44:
        /*02a8*/ 	.word	index@(.nv.constant0._ZN7cutlass13device_kernelINS_4gemm6kernel13GemmUniversalIN4cute5tupleIJiiiiEEENS1_10collective13CollectiveMmaINS1_34MainloopSm90TmaGmmaWarpSpecializedILi4ENS5_IJNS4_1CILi2EEENSA_ILi1EEESC_EEENS1_35KernelTmaWarpSpecializedCooperativeEEENS5_IJNSA_ILi256EEENSA_ILi176EEENSA_ILi64EEEEEENS_10bfloat16_tENS5_IJlSC_lEEESK_SL_NS4_8TiledMMAINS4_8MMA_AtomIJNS4_4SM904GMMA27MMA_64x16x16_F32BF16BF16_SSILNSP_5MajorE0ELSR_0ELNSP_7ScaleInE1ELSS_1EEEEEENS4_6LayoutISD_NS5_IJSC_NSA_ILi0EEESW_EEEEENS5_IJNS4_10UnderscoreESZ_SZ_EEEEENS4_13SM90_TMA_LOADENS4_14ComposedLayoutINS4_7SwizzleILi3ELi4ELi3EEENS4_18smem_ptr_flag_bitsILi16EEENSV_INS5_IJNSA_ILi8EEESI_EEENS5_IJSI_SC_EEEEEEEvNS4_8identityENS4_23SM90_TMA_LOAD_MULTICASTES1C_vS1D_EENS_8epilogue10collective6detail29Sm90TmaWarpSpecializedAdapterINS1H_15DefaultEpilogueISK_SL_SL_NS1G_6thread17LinearCombinationISK_Li1EffLNS1L_9ScaleType4KindE0ELNS_15FloatRoundStyleE2ESK_EENS1_15EpilogueDefaultEEEEEvvEEEEvNT_6ParamsE)
        /*02ac*/ 	.short	0x0210
        /*02ae*/ 	.short	0x0470


	//----- nvinfo : EIATTR_SW_WAR
	.align		4
.L_45:
        /*02b0*/ 	.byte	0x04, 0x36
        /*02b2*/ 	.short	(.L_47 - .L_46)
.L_46:
        /*02b4*/ 	.word	0x00000008
.L_47:


//--------------------- .nv.callgraph             --------------------------
	.section	.nv.callgraph,"",@"SHT_CUDA_CALLGRAPH"
	.align	4
	.sectionentsize	8
	.align		4
        /*0000*/ 	.word	0x00000000
	.align		4
        /*0004*/ 	.word	0xffffffff
	.align		4
        /*0008*/ 	.word	index@(_ZN7cutlass13device_kernelINS_4gemm6kernel13GemmUniversalIN4cute5tupleIJiiiiEEENS1_10collective13CollectiveMmaINS1_34MainloopSm90TmaGmmaWarpSpecializedILi4ENS5_IJNS4_1CILi2EEENSA_ILi1EEESC_EEENS1_35KernelTmaWarpSpecializedCooperativeEEENS5_IJNSA_ILi256EEENSA_ILi176EEENSA_ILi64EEEEEENS_10bfloat16_tENS5_IJlSC_lEEESK_SL_NS4_8TiledMMAINS4_8MMA_AtomIJNS4_4SM904GMMA27MMA_64x16x16_F32BF16BF16_SSILNSP_5MajorE0ELSR_0ELNSP_7ScaleInE1ELSS_1EEEEEENS4_6LayoutISD_NS5_IJSC_NSA_ILi0EEESW_EEEEENS5_IJNS4_10UnderscoreESZ_SZ_EEEEENS4_13SM90_TMA_LOADENS4_14ComposedLayoutINS4_7SwizzleILi3ELi4ELi3EEENS4_18smem_ptr_flag_bitsILi16EEENSV_INS5_IJNSA_ILi8EEESI_EEENS5_IJSI_SC_EEEEEEEvNS4_8identityENS4_23SM90_TMA_LOAD_MULTICASTES1C_vS1D_EENS_8epilogue10collective6detail29Sm90TmaWarpSpecializedAdapterINS1H_15DefaultEpilogueISK_SL_SL_NS1G_6thread17LinearCombinationISK_Li1EffLNS1L_9ScaleType4KindE0ELNS_15FloatRoundStyleE2ESK_EENS1_15EpilogueDefaultEEEEEvvEEEEvNT_6ParamsE)
	.align		4
        /*000c*/ 	.word	index@(__assertfail)
	.align		4
        /*0010*/ 	.word	0x00000000
	.align		4
        /*0014*/ 	.word	0xfffffffe
	.align		4
        /*0018*/ 	.word	0x00000000
	.align		4
        /*001c*/ 	.word	0xfffffffd
	.align		4
        /*0020*/ 	.word	0x00000000
	.align		4
        /*0024*/ 	.word	0xfffffffc


//--------------------- .nv.constant4             --------------------------
	.section	.nv.constant4,"a",@progbits
	.align	8
	.align		8
.nv.constant4:
        /*0000*/ 	.dword	__assertfail
	.align		8
        /*0008*/ 	.dword	__unnamed_1
	.align		8
        /*0010*/ 	.dword	_ZN40_INTERNAL_7a28eff1_4_k_cu_a62c1ecc_186474cuda3std3__45__cpo5beginE
	.align		8
        /*0018*/ 	.dword	_ZN40_INTERNAL_7a28eff1_4_k_cu_a62c1ecc_186474cuda3std3__45__cpo3endE
	.align		8
        /*0020*/ 	.dword	_ZN40_INTERNAL_7a28eff1_4_k_cu_a62c1ecc_186474cuda3std3__45__cpo6cbeginE
	.align		8
        /*0028*/ 	.dword	_ZN40_INTERNAL_7a28eff1_4_k_cu_a62c1ecc_186474cuda3std3__45__cpo4cendE
	.align		8
        /*0030*/ 	.dword	_ZN40_INTERNAL_7a28eff1_4_k_cu_a62c1ecc_186474cuda3std3__442_GLOBAL__N__7a28eff1_4_k_cu_a62c1ecc_186476ignoreE
	.align		8
        /*0038*/ 	.dword	_ZN40_INTERNAL_7a28eff1_4_k_cu_a62c1ecc_186474cuda3std3__419piecewise_constructE
	.align		8
        /*0040*/ 	.dword	_ZN40_INTERNAL_7a28eff1_4_k_cu_a62c1ecc_186474cuda3std3__48in_placeE
	.align		8
        /*0048*/ 	.dword	_ZN40_INTERNAL_7a28eff1_4_k_cu_a62c1ecc_186474cuda3std6ranges3__45__cpo4swapE
	.align		8
        /*0050*/ 	.dword	_ZN40_INTERNAL_7a28eff1_4_k_cu_a62c1ecc_186474cuda3std6ranges3__45__cpo9iter_moveE
	.align		8
        /*0058*/ 	.dword	_ZN40_INTERNAL_7a28eff1_4_k_cu_a62c1ecc_186474cute7productE
	.align		8
        /*0060*/ 	.dword	_ZN40_INTERNAL_7a28eff1_4_k_cu_a62c1ecc_186474cute1_E
	.align		8
        /*0068*/ 	.dword	$str$22
	.align		8
        /*0070*/ 	.dword	$str$23


//--------------------- .text._ZN7cutlass13device_kernelINS_4gemm6kernel13GemmUniversalIN4cute5tupleIJiiiiEEENS1_10collective13CollectiveMmaINS1_34MainloopSm90TmaGmmaWarpSpecializedILi4ENS5_IJNS4_1CILi2EEENSA_ILi1EEESC_EEENS1_35KernelTmaWarpSpecializedCooperativeEEENS5_IJNSA_ILi256EEENSA_ILi176EEENSA_ILi64EEEEEENS_10bfloat16_tENS5_IJlSC_lEEESK_SL_NS4_8TiledMMAINS4_8MMA_AtomIJNS4_4SM904GMMA27MMA_64x16x16_F32BF16BF16_SSILNSP_5MajorE0ELSR_0ELNSP_7ScaleInE1ELSS_1EEEEEENS4_6LayoutISD_NS5_IJSC_NSA_ILi0EEESW_EEEEENS5_IJNS4_10UnderscoreESZ_SZ_EEEEENS4_13SM90_TMA_LOADENS4_14ComposedLayoutINS4_7SwizzleILi3ELi4ELi3EEENS4_18smem_ptr_flag_bitsILi16EEENSV_INS5_IJNSA_ILi8EEESI_EEENS5_IJSI_SC_EEEEEEEvNS4_8identityENS4_23SM90_TMA_LOAD_MULTICASTES1C_vS1D_EENS_8epilogue10collective6detail29Sm90TmaWarpSpecializedAdapterINS1H_15DefaultEpilogueISK_SL_SL_NS1G_6thread17LinearCombinationISK_Li1EffLNS1L_9ScaleType4KindE0ELNS_15FloatRoundStyleE2ESK_EENS1_15EpilogueDefaultEEEEEvvEEEEvNT_6ParamsE --------------------------
	.section	.text._ZN7cutlass13device_kernelINS_4gemm6kernel13GemmUniversalIN4cute5tupleIJiiiiEEENS1_10collective13CollectiveMmaINS1_34MainloopSm90TmaGmmaWarpSpecializedILi4ENS5_IJNS4_1CILi2EEENSA_ILi1EEESC_EEENS1_35KernelTmaWarpSpecializedCooperativeEEENS5_IJNSA_ILi256EEENSA_ILi176EEENSA_ILi64EEEEEENS_10bfloat16_tENS5_IJlSC_lEEESK_SL_NS4_8TiledMMAINS4_8MMA_AtomIJNS4_4SM904GMMA27MMA_64x16x16_F32BF16BF16_SSILNSP_5MajorE0ELSR_0ELNSP_7ScaleInE1ELSS_1EEEEEENS4_6LayoutISD_NS5_IJSC_NSA_ILi0EEESW_EEEEENS5_IJNS4_10UnderscoreESZ_SZ_EEEEENS4_13SM90_TMA_LOADENS4_14ComposedLayoutINS4_7SwizzleILi3ELi4ELi3EEENS4_18smem_ptr_flag_bitsILi16EEENSV_INS5_IJNSA_ILi8EEESI_EEENS5_IJSI_SC_EEEEEEEvNS4_8identityENS4_23SM90_TMA_LOAD_MULTICASTES1C_vS1D_EENS_8epilogue10collective6detail29Sm90TmaWarpSpecializedAdapterINS1H_15DefaultEpilogueISK_SL_SL_NS1G_6thread17LinearCombinationISK_Li1EffLNS1L_9ScaleType4KindE0ELNS_15FloatRoundStyleE2ESK_EENS1_15EpilogueDefaultEEEEEvvEEEEvNT_6ParamsE,"ax",@progbits
	.align	128
.text._ZN7cutlass13device_kernelINS_4gemm6kernel13GemmUniversalIN4cute5tupleIJiiiiEEENS1_10collective13CollectiveMmaINS1_34MainloopSm90TmaGmmaWarpSpecializedILi4ENS5_IJNS4_1CILi2EEENSA_ILi1EEESC_EEENS1_35KernelTmaWarpSpecializedCooperativeEEENS5_IJNSA_ILi256EEENSA_ILi176EEENSA_ILi64EEEEEENS_10bfloat16_tENS5_IJlSC_lEEESK_SL_NS4_8TiledMMAINS4_8MMA_AtomIJNS4_4SM904GMMA27MMA_64x16x16_F32BF16BF16_SSILNSP_5MajorE0ELSR_0ELNSP_7ScaleInE1ELSS_1EEEEEENS4_6LayoutISD_NS5_IJSC_NSA_ILi0EEESW_EEEEENS5_IJNS4_10UnderscoreESZ_SZ_EEEEENS4_13SM90_TMA_LOADENS4_14ComposedLayoutINS4_7SwizzleILi3ELi4ELi3EEENS4_18smem_ptr_flag_bitsILi16EEENSV_INS5_IJNSA_ILi8EEESI_EEENS5_IJSI_SC_EEEEEEEvNS4_8identityENS4_23SM90_TMA_LOAD_MULTICASTES1C_vS1D_EENS_8epilogue10collective6detail29Sm90TmaWarpSpecializedAdapterINS1H_15DefaultEpilogueISK_SL_SL_NS1G_6thread17LinearCombinationISK_Li1EffLNS1L_9ScaleType4KindE0ELNS_15FloatRoundStyleE2ESK_EENS1_15EpilogueDefaultEEEEEvvEEEEvNT_6ParamsE:
        .type           _ZN7cutlass13device_kernelINS_4gemm6kernel13GemmUniversalIN4cute5tupleIJiiiiEEENS1_10collective13CollectiveMmaINS1_34MainloopSm90TmaGmmaWarpSpecializedILi4ENS5_IJNS4_1CILi2EEENSA_ILi1EEESC_EEENS1_35KernelTmaWarpSpecializedCooperativeEEENS5_IJNSA_ILi256EEENSA_ILi176EEENSA_ILi64EEEEEENS_10bfloat16_tENS5_IJlSC_lEEESK_SL_NS4_8TiledMMAINS4_8MMA_AtomIJNS4_4SM904GMMA27MMA_64x16x16_F32BF16BF16_SSILNSP_5MajorE0ELSR_0ELNSP_7ScaleInE1ELSS_1EEEEEENS4_6LayoutISD_NS5_IJSC_NSA_ILi0EEESW_EEEEENS5_IJNS4_10UnderscoreESZ_SZ_EEEEENS4_13SM90_TMA_LOADENS4_14ComposedLayoutINS4_7SwizzleILi3ELi4ELi3EEENS4_18smem_ptr_flag_bitsILi16EEENSV_INS5_IJNSA_ILi8EEESI_EEENS5_IJSI_SC_EEEEEEEvNS4_8identityENS4_23SM90_TMA_LOAD_MULTICASTES1C_vS1D_EENS_8epilogue10collective6detail29Sm90TmaWarpSpecializedAdapterINS1H_15DefaultEpilogueISK_SL_SL_NS1G_6thread17LinearCombinationISK_Li1EffLNS1L_9ScaleType4KindE0ELNS_15FloatRoundStyleE2ESK_EENS1_15EpilogueDefaultEEEEEvvEEEEvNT_6ParamsE,@function
        .size           _ZN7cutlass13device_kernelINS_4gemm6kernel13GemmUniversalIN4cute5tupleIJiiiiEEENS1_10collective13CollectiveMmaINS1_34MainloopSm90TmaGmmaWarpSpecializedILi4ENS5_IJNS4_1CILi2EEENSA_ILi1EEESC_EEENS1_35KernelTmaWarpSpecializedCooperativeEEENS5_IJNSA_ILi256EEENSA_ILi176EEENSA_ILi64EEEEEENS_10bfloat16_tENS5_IJlSC_lEEESK_SL_NS4_8TiledMMAINS4_8MMA_AtomIJNS4_4SM904GMMA27MMA_64x16x16_F32BF16BF16_SSILNSP_5MajorE0ELSR_0ELNSP_7ScaleInE1ELSS_1EEEEEENS4_6LayoutISD_NS5_IJSC_NSA_ILi0EEESW_EEEEENS5_IJNS4_10UnderscoreESZ_SZ_EEEEENS4_13SM90_TMA_LOADENS4_14ComposedLayoutINS4_7SwizzleILi3ELi4ELi3EEENS4_18smem_ptr_flag_bitsILi16EEENSV_INS5_IJNSA_ILi8EEESI_EEENS5_IJSI_SC_EEEEEEEvNS4_8identityENS4_23SM90_TMA_LOAD_MULTICASTES1C_vS1D_EENS_8epilogue10collective6detail29Sm90TmaWarpSpecializedAdapterINS1H_15DefaultEpilogueISK_SL_SL_NS1G_6thread17LinearCombinationISK_Li1EffLNS1L_9ScaleType4KindE0ELNS_15FloatRoundStyleE2ESK_EENS1_15EpilogueDefaultEEEEEvvEEEEvNT_6ParamsE,(.L_x_419 - _ZN7cutlass13device_kernelINS_4gemm6kernel13GemmUniversalIN4cute5tupleIJiiiiEEENS1_10collective13CollectiveMmaINS1_34MainloopSm90TmaGmmaWarpSpecializedILi4ENS5_IJNS4_1CILi2EEENSA_ILi1EEESC_EEENS1_35KernelTmaWarpSpecializedCooperativeEEENS5_IJNSA_ILi256EEENSA_ILi176EEENSA_ILi64EEEEEENS_10bfloat16_tENS5_IJlSC_lEEESK_SL_NS4_8TiledMMAINS4_8MMA_AtomIJNS4_4SM904GMMA27MMA_64x16x16_F32BF16BF16_SSILNSP_5MajorE0ELSR_0ELNSP_7ScaleInE1ELSS_1EEEEEENS4_6LayoutISD_NS5_IJSC_NSA_ILi0EEESW_EEEEENS5_IJNS4_10UnderscoreESZ_SZ_EEEEENS4_13SM90_TMA_LOADENS4_14ComposedLayoutINS4_7SwizzleILi3ELi4ELi3EEENS4_18smem_ptr_flag_bitsILi16EEENSV_INS5_IJNSA_ILi8EEESI_EEENS5_IJSI_SC_EEEEEEEvNS4_8identityENS4_23SM90_TMA_LOAD_MULTICASTES1C_vS1D_EENS_8epilogue10collective6detail29Sm90TmaWarpSpecializedAdapterINS1H_15DefaultEpilogueISK_SL_SL_NS1G_6thread17LinearCombinationISK_Li1EffLNS1L_9ScaleType4KindE0ELNS_15FloatRoundStyleE2ESK_EENS1_15EpilogueDefaultEEEEEvvEEEEvNT_6ParamsE)
        .other          _ZN7cutlass13device_kernelINS_4gemm6kernel13GemmUniversalIN4cute5tupleIJiiiiEEENS1_10collective13CollectiveMmaINS1_34MainloopSm90TmaGmmaWarpSpecializedILi4ENS5_IJNS4_1CILi2EEENSA_ILi1EEESC_EEENS1_35KernelTmaWarpSpecializedCooperativeEEENS5_IJNSA_ILi256EEENSA_ILi176EEENSA_ILi64EEEEEENS_10bfloat16_tENS5_IJlSC_lEEESK_SL_NS4_8TiledMMAINS4_8MMA_AtomIJNS4_4SM904GMMA27MMA_64x16x16_F32BF16BF16_SSILNSP_5MajorE0ELSR_0ELNSP_7ScaleInE1ELSS_1EEEEEENS4_6LayoutISD_NS5_IJSC_NSA_ILi0EEESW_EEEEENS5_IJNS4_10UnderscoreESZ_SZ_EEEEENS4_13SM90_TMA_LOADENS4_14ComposedLayoutINS4_7SwizzleILi3ELi4ELi3EEENS4_18smem_ptr_flag_bitsILi16EEENSV_INS5_IJNSA_ILi8EEESI_EEENS5_IJSI_SC_EEEEEEEvNS4_8identityENS4_23SM90_TMA_LOAD_MULTICASTES1C_vS1D_EENS_8epilogue10collective6detail29Sm90TmaWarpSpecializedAdapterINS1H_15DefaultEpilogueISK_SL_SL_NS1G_6thread17LinearCombinationISK_Li1EffLNS1L_9ScaleType4KindE0ELNS_15FloatRoundStyleE2ESK_EENS1_15EpilogueDefaultEEEEEvvEEEEvNT_6ParamsE,@"STO_CUDA_ENTRY STV_DEFAULT"
_ZN7cutlass13device_kernelINS_4gemm6kernel13GemmUniversalIN4cute5tupleIJiiiiEEENS1_10collective13CollectiveMmaINS1_34MainloopSm90TmaGmmaWarpSpecializedILi4ENS5_IJNS4_1CILi2EEENSA_ILi1EEESC_EEENS1_35KernelTmaWarpSpecializedCooperativeEEENS5_IJNSA_ILi256EEENSA_ILi176EEENSA_ILi64EEEEEENS_10bfloat16_tENS5_IJlSC_lEEESK_SL_NS4_8TiledMMAINS4_8MMA_AtomIJNS4_4SM904GMMA27MMA_64x16x16_F32BF16BF16_SSILNSP_5MajorE0ELSR_0ELNSP_7ScaleInE1ELSS_1EEEEEENS4_6LayoutISD_NS5_IJSC_NSA_ILi0EEESW_EEEEENS5_IJNS4_10UnderscoreESZ_SZ_EEEEENS4_13SM90_TMA_LOADENS4_14ComposedLayoutINS4_7SwizzleILi3ELi4ELi3EEENS4_18smem_ptr_flag_bitsILi16EEENSV_INS5_IJNSA_ILi8EEESI_EEENS5_IJSI_SC_EEEEEEEvNS4_8identityENS4_23SM90_TMA_LOAD_MULTICASTES1C_vS1D_EENS_8epilogue10collective6detail29Sm90TmaWarpSpecializedAdapterINS1H_15DefaultEpilogueISK_SL_SL_NS1G_6thread17LinearCombinationISK_Li1EffLNS1L_9ScaleType4KindE0ELNS_15FloatRoundStyleE2ESK_EENS1_15EpilogueDefaultEEEEEvvEEEEvNT_6ParamsE:
[----:B------:R-:W0:Y:S02]  /*0000*/  LDC R1, c[0x0][0x28] ;  /* 0x00000a00ff017b82 */ /* 0x000e240000000800 */
[----:B0-----:R-:W-:Y:S01]  /*0010*/  VIADD R1, R1, 0xfffffff8 ;  /* 0xfffffff801017836 */ /* 0x001fe20000000000 */
[----:B------:R-:W0:Y:S01]  /*0020*/  S2R R6, SR_TID.X ;  /* 0x0000000000067919 */ /* 0x000e220000002100 */
[----:B------:R-:W-:Y:S01]  /*0030*/  ELECT P0, URZ, PT ;  /* 0x00000000003f782f */ /* 0x000fe20003800000 */
[----:B------:R-:W-:Y:S01]  /*0040*/  BSSY B0, `(.L_x_0) ;  /* 0x000000f000007945 */ /* 0x000fe20003800000 */
[--C-:B0-----:R-:W-:Y:S02]  /*0050*/  SHF.R.U32.HI R0, RZ, 0x5, R6.reuse ;  /* 0x00000005ff007819 */ /* 0x101fe40000011606 */
[----:B------:R-:W-:-:S03]  /*0060*/  SHF.R.U32.HI R3, RZ, 0x7, R6 ;  /* 0x00000007ff037819 */ /* 0x000fc60000011606 */
[----:B------:R-:W0:Y:S04]  /*0070*/  SHFL.IDX PT, R2, R0, RZ, 0x1f ;  /* 0x00001fff00027589 */ /* 0x000e2800000e0000 */
[----:B------:R1:W2:Y:S01]  /*0080*/  SHFL.IDX PT, R5, R3, RZ, 0x1f ;  /* 0x00001fff03057589 */ /* 0x0002a200000e0000 */
[----:B0-----:R-:W-:-:S13]  /*0090*/  ISETP.NE.OR P0, PT, R2, RZ, !P0 ;  /* 0x000000ff0200720c */ /* 0x001fda0004705670 */
[----:B-12---:R-:W-:Y:S05]  /*00a0*/  @P0 BRA `(.L_x_1) ;  /* 0x0000000000200947 */ /* 0x006fea0003800000 */
[----:B------:R-:W-:Y:S02]  /*00b0*/  ULDC.64 UR4, c[0x0][0x198] ;  /* 0x0000660000047ab9 */ /* 0x000fe40000000a00 */
[----:B------:R-:W-:Y:S02]  /*00c0*/  UIADD3 UR6, UP0, UR4, 0xf0, URZ ;  /* 0x000000f004067890 */ /* 0x000fe4000ff1e03f */
[----:B------:R-:W-:Y:S02]  /*00d0*/  UIADD3 UR4, UP1, UR4, 0x1f0, URZ ;  /* 0x000001f004047890 */ /* 0x000fe4000ff3e03f */
[----:B------:R-:W-:Y:S02]  /*00e0*/  UIADD3.X UR7, URZ, UR5, URZ, UP0, !UPT ;  /* 0x000000053f077290 */ /* 0x000fe400087fe43f */
[----:B------:R-:W-:-:S07]  /*00f0*/  UIADD3.X UR5, URZ, UR5, URZ, UP1, !UPT ;  /* 0x000000053f057290 */ /* 0x000fce0008ffe43f */
[----:B------:R0:W-:Y:S02]  /*0100*/  UTMACCTL.PF [UR6] ;  /* 0x00000000060079b9 */ /* 0x0001e40008040000 */
[----:B------:R0:W-:Y:S02]  /*0110*/  UTMACCTL.PF [UR4] ;  /* 0x00000000040079b9 */ /* 0x0001e40008040000 */
[----:B0-----:R-:W-:Y:S01]  /*0120*/  NOP ;  /* 0x0000000000007918 */ /* 0x001fe20000000000 */
.L_x_1:
[----:B------:R-:W-:Y:S05]  /*0130*/  BSYNC B0 ;  /* 0x0000000000007941 */ /* 0x000fea0003800000 */
.L_x_0:
[----:B------:R-:W0:Y:S02]  /*0140*/  SHFL.IDX PT, R3, R0, RZ, 0x1f ;  /* 0x00001fff00037589 */ /* 0x000e2400000e0000 */
[----:B0-----:R-:W-:-:S13]  /*0150*/  ISETP.NE.AND P0, PT, R3, RZ, PT ;  /* 0x000000ff0300720c */ /* 0x001fda0003f05270 */
[----:B------:R-:W-:Y:S05]  /*0160*/  @P0 BRA `(.L_x_2) ;  /* 0x0000000000580947 */ /* 0x000fea0003800000 */
[----:B------:R-:W0:Y:S01]  /*0170*/  S2UR UR8, SR_CgaCtaId ;  /* 0x00000000000879c3 */ /* 0x000e220000008800 */
[----:B------:R-:W-:Y:S01]  /*0180*/  UMOV UR4, 0x400 ;  /* 0x0000040000047882 */ /* 0x000fe20000000000 */
[----:B------:R-:W-:Y:S01]  /*0190*/  UMOV UR5, 0x1 ;  /* 0x0000000100057882 */ /* 0x000fe20000000000 */
[----:B------:R-:W-:Y:S01]  /*01a0*/  UMOV UR6, 0x4 ;  /* 0x0000000400067882 */ /* 0x000fe20000000000 */
[----:B------:R-:W-:Y:S01]  /*01b0*/  ELECT P0, URZ, PT ;  /* 0x00000000003f782f */ /* 0x000fe20003800000 */
[----:B------:R-:W-:-:S04]  /*01c0*/  UIADD3 UR6, -UR6, 0x100000, URZ ;  /* 0x0010000006067890 */ /* 0x000fc8000fffe13f */
[----:B------:R-:W-:Y:S02]  /*01d0*/  USHF.L.U32 UR7, UR6, 0xb, URZ ;  /* 0x0000000b06077899 */ /* 0x000fe4000800063f */
[----:B------:R-:W-:Y:S02]  /*01e0*/  USHF.L.U32 UR6, UR6, 0x1, URZ ;  /* 0x0000000106067899 */ /* 0x000fe4000800063f */
[----:B0-----:R-:W-:Y:S02]  /*01f0*/  ULEA UR8, UR8, UR4, 0x18 ;  /* 0x0000000408087291 */ /* 0x001fe4000f8ec03f */
[----:B------:R-:W-:-:S04]  /*0200*/  UIADD3 UR4, -UR5, 0x100000, URZ ;  /* 0x0010000005047890 */ /* 0x000fc8000fffe13f */
[----:B------:R-:W-:Y:S02]  /*0210*/  USHF.L.U32 UR5, UR4, 0xb, URZ ;  /* 0x0000000b04057899 */ /* 0x000fe4000800063f */
[----:B------:R-:W-:Y:S01]  /*0220*/  USHF.L.U32 UR4, UR4, 0x1, URZ ;  /* 0x0000000104047899 */ /* 0x000fe2000800063f */
[----:B------:R-:W0:Y:S11]  /*0230*/  FENCE.VIEW.ASYNC.S ;  /* 0x00000000000073c6 */ /* 0x000e360000000000 */
[----:B0-----:R0:W1:Y:S01]  /*0240*/  SYNCS.EXCH.64 URZ, [UR8], UR4 ;  /* 0x00000004083f75b2 */ /* 0x0010620008000100 */
[----:B------:R0:W2:Y:S01]  /*0250*/  SYNCS.EXCH.64 URZ, [UR8+0x20], UR6 ;  /* 0x00002006083f75b2 */ /* 0x0000a20008000100 */
[----:B------:R0:W3:Y:S01]  /*0260*/  SYNCS.EXCH.64 URZ, [UR8+0x8], UR4 ;  /* 0x00000804083f75b2 */ /* 0x0000e20008000100 */
[----:B------:R0:W4:Y:S01]  /*0270*/  SYNCS.EXCH.64 URZ, [UR8+0x28], UR6 ;  /* 0x00002806083f75b2 */ /* 0x0001220008000100 */
[----:B------:R0:W0:Y:S01]  /*0280*/  SYNCS.EXCH.64 URZ, [UR8+0x10], UR4 ;  /* 0x00001004083f75b2 */ /* 0x0000220008000100 */
[----:B------:R0:W0:Y:S01]  /*0290*/  SYNCS.EXCH.64 URZ, [UR8+0x30], UR6 ;  /* 0x00003006083f75b2 */ /* 0x0000220008000100 */
[----:B------:R0:W0:Y:S01]  /*02a0*/  SYNCS.EXCH.64 URZ, [UR8+0x18], UR4 ;  /* 0x00001804083f75b2 */ /* 0x0000220008000100 */
[----:B------:R0:W0:Y:S01]  /*02b0*/  SYNCS.EXCH.64 URZ, [UR8+0x38], UR6 ;  /* 0x00003806083f75b2 */ /* 0x0000220008000100 */
[----:B------:R-:W-:Y:S01]  /*02c0*/  NOP ;  /* 0x0000000000007918 */ /* 0x000fe20000000000 */
.L_x_2:
[----:B------:R-:W-:Y:S01]  /*02d0*/  SHF.R.S32.HI R4, RZ, 0x1f, R6 ;  /* 0x0000001fff047819 */ /* 0x000fe20000011406 */
[----:B------:R-:W5:Y:S01]  /*02e0*/  SHFL.IDX PT, R0, R0, RZ, 0x1f ;  /* 0x00001fff00007589 */ /* 0x000f6200000e0000 */
[----:B0-----:R-:W0:Y:S01]  /*02f0*/  S2UR UR8, SR_CTAID.X ;  /* 0x00000000000879c3 */ /* 0x001e220000002500 */
[----:B------:R-:W-:Y:S02]  /*0300*/  ELECT P0, URZ, PT ;  /* 0x00000000003f782f */ /* 0x000fe40003800000 */
[----:B------:R-:W-:Y:S01]  /*0310*/  LEA.HI R4, R4, R6, RZ, 0x7 ;  /* 0x0000000604047211 */ /* 0x000fe200078f38ff */
[----:B------:R-:W-:Y:S01]  /*0320*/  ULDC UR4, c[0x0][0x150] ;  /* 0x0000540000047ab9 */ /* 0x000fe20000000800 */
[----:B------:R-:W-:Y:S01]  /*0330*/  SHF.R.S32.HI R8, RZ, 0x1f, R3 ;  /* 0x0000001fff087819 */ /* 0x000fe20000011403 */
[----:B------:R-:W-:Y:S01]  /*0340*/  NOP ;  /* 0x0000000000007918 */ /* 0x000fe20000000000 */
[----:B------:R-:W-:Y:S01]  /*0350*/  LOP3.LUT R4, R4, 0xffffff80, RZ, 0xc0, !PT ;  /* 0xffffff8004047812 */ /* 0x000fe200078ec0ff */
[----:B------:R-:W-:Y:S01]  /*0360*/  NOP ;  /* 0x0000000000007918 */ /* 0x000fe20000000000 */
[----:B------:R-:W-:Y:S01]  /*0370*/  LEA.HI R8, R8, R3, RZ, 0x2 ;  /* 0x0000000308087211 */ /* 0x000fe200078f10ff */
[----:B------:R-:W1:Y:S01]  /*0380*/  LDC R10, c[0x0][0x144] ;  /* 0x00005100ff0a7b82 */ /* 0x000e620000000800 */
[----:B------:R-:W-:Y:S01]  /*0390*/  ISETP.NE.AND P3, PT, R5, RZ, PT ;  /* 0x000000ff0500720c */ /* 0x000fe20003f65270 */
[----:B------:R-:W-:Y:S01]  /*03a0*/  IMAD.IADD R6, R6, 0x1, -R4 ;  /* 0x0000000106067824 */ /* 0x000fe200078e0a04 */
[----:B------:R-:W-:Y:S01]  /*03b0*/  LOP3.LUT R8, R8, 0x3ffffffc, RZ, 0xc0, !PT ;  /* 0x3ffffffc08087812 */ /* 0x000fe200078ec0ff */
[----:B------:R-:W2:Y:S03]  /*03c0*/  S2R R4, SR_CTAID.Y ;  /* 0x0000000000047919 */ /* 0x000ea60000002600 */
[----:B------:R-:W-:Y:S01]  /*03d0*/  SHF.R.S32.HI R7, RZ, 0x1f, R6 ;  /* 0x0000001fff077819 */ /* 0x000fe20000011406 */
[----:B------:R-:W-:Y:S01]  /*03e0*/  IMAD.IADD R8, R3, 0x1, -R8 ;  /* 0x0000000103087824 */ /* 0x000fe200078e0a08 */
[----:B------:R-:W3:Y:S02]  /*03f0*/  LDC R13, c[0x0][0x140] ;  /* 0x00005000ff0d7b82 */ /* 0x000ee40000000800 */
[----:B------:R-:W-:-:S02]  /*0400*/  LEA.HI R7, R7, R6, RZ, 0x3 ;  /* 0x0000000607077211 */ /* 0x000fc400078f18ff */
[----:B-----5:R-:W-:Y:S02]  /*0410*/  ISETP.NE.OR P0, PT, R0, RZ, !P0 ;  /* 0x000000ff0000720c */ /* 0x020fe40004705670 */
[--C-:B------:R-:W-:Y:S02]  /*0420*/  SHF.R.S32.HI R0, RZ, 0x3, R7.reuse ;  /* 0x00000003ff007819 */ /* 0x100fe40000011407 */
[----:B------:R-:W-:Y:S02]  /*0430*/  SHF.R.S32.HI R7, RZ, 0x1f, R7 ;  /* 0x0000001fff077819 */ /* 0x000fe40000011407 */
[----:B0-----:R-:W-:Y:S02]  /*0440*/  I2FP.F32.U32 R9, UR8 ;  /* 0x0000000800097c45 */ /* 0x001fe40008201000 */
[----:B------:R-:W-:-:S03]  /*0450*/  LEA.HI R7, R7, R0, RZ, 0x2 ;  /* 0x0000000007077211 */ /* 0x000fc600078f10ff */
[----:B------:R-:W-:Y:S01]  /*0460*/  FMUL R9, R9, UR4 ;  /* 0x0000000409097c20 */ /* 0x000fe20008400000 */
[----:B------:R-:W-:Y:S01]  /*0470*/  LOP3.LUT R7, R7, 0xfffffffc, RZ, 0xc0, !PT ;  /* 0xfffffffc07077812 */ /* 0x000fe200078ec0ff */
[----:B------:R-:W-:Y:S01]  /*0480*/  VOTEU.ALL UP0, P0 ;  /* 0x00000000003f7886 */ /* 0x000fe20000000000 */
[----:B------:R-:W-:Y:S01]  /*0490*/  ULDC UR4, c[0x0][0x154] ;  /* 0x0000550000047ab9 */ /* 0x000fe20000000800 */
[----:B------:R-:W-:Y:S02]  /*04a0*/  VOTEU.ALL UP1, P0 ;  /* 0x00000000003f7886 */ /* 0x000fe40000020000 */
[----:B------:R-:W0:Y:S01]  /*04b0*/  F2I.U32.TRUNC.NTZ R9, R9 ;  /* 0x0000000900097305 */ /* 0x000e22000020f000 */
[----:B------:R-:W-:Y:S01]  /*04c0*/  IMAD.IADD R7, R0, 0x1, -R7 ;  /* 0x0000000100077824 */ /* 0x000fe200078e0a07 */
[----:B------:R-:W5:Y:S01]  /*04d0*/  @!UP0 S2UR UR7, SR_CgaCtaId ;  /* 0x00000000000789c3 */ /* 0x000f620000008800 */
[----:B------:R-:W-:Y:S01]  /*04e0*/  @!UP0 UMOV UR6, 0x400 ;  /* 0x0000040000068882 */ /* 0x000fe20000000000 */
[----:B---3--:R-:W-:Y:S01]  /*04f0*/  ISETP.EQ.U32.AND P2, PT, R13, 0x1, PT ;  /* 0x000000010d00780c */ /* 0x008fe20003f42070 */
[----:B------:R-:W-:Y:S01]  /*0500*/  IMAD R8, R8, 0x4, R7 ;  /* 0x0000000408087824 */ /* 0x000fe200078e0207 */
[----:B--2---:R-:W-:-:S04]  /*0510*/  I2FP.F32.U32 R3, R4 ;  /* 0x0000000400037245 */ /* 0x004fc80000201000 */
[----:B------:R-:W-:Y:S01]  /*0520*/  LEA.HI R0, R8, R8, RZ, 0x1 ;  /* 0x0000000808007211 */ /* 0x000fe200078f08ff */
[----:B------:R-:W-:Y:S01]  /*0530*/  FMUL R12, R3, UR4 ;  /* 0x00000004030c7c20 */ /* 0x000fe20008400000 */
[----:B------:R-:W2:Y:S01]  /*0540*/  LDC R7, c[0x0][0x148] ;  /* 0x00005200ff077b82 */ /* 0x000ea20000000800 */
[----:B------:R-:W-:Y:S01]  /*0550*/  UMOV UR4, 0x20 ;  /* 0x0000002000047882 */ /* 0x000fe20000000000 */
[----:B------:R-:W-:Y:S01]  /*0560*/  LOP3.LUT R11, R0, 0xfffffffe, RZ, 0xc0, !PT ;  /* 0xfffffffe000b7812 */ /* 0x000fe200078ec0ff */
[----:B0-----:R-:W-:Y:S01]  /*0570*/  IMAD.MOV R15, RZ, RZ, -R9 ;  /* 0x000000ffff0f7224 */ /* 0x001fe200078e0a09 */
[----:B------:R-:W-:Y:S01]  /*0580*/  SHF.R.S32.HI R9, RZ, 0x1f, R2 ;  /* 0x0000001fff097819 */ /* 0x000fe20000011402 */
[----:B------:R-:W0:Y:S01]  /*0590*/  F2I.U32.TRUNC.NTZ R12, R12 ;  /* 0x0000000c000c7305 */ /* 0x000e22000020f000 */
[----:B------:R-:W-:-:S04]  /*05a0*/  @!UP0 UIADD3 UR4, -UR4, 0x100000, URZ ;  /* 0x0010000004048890 */ /* 0x000fc8000fffe13f */
[----:B------:R-:W-:Y:S02]  /*05b0*/  @!UP0 USHF.L.U32 UR5, UR4, 0xb, URZ ;  /* 0x0000000b04058899 */ /* 0x000fe4000800063f */
[----:B------:R-:W-:Y:S01]  /*05c0*/  @!UP0 USHF.L.U32 UR4, UR4, 0x1, URZ ;  /* 0x0000000104048899 */ /* 0x000fe2000800063f */
[----:B-1----:R-:W-:Y:S01]  /*05d0*/  IMAD R3, R10, R15, UR8 ;  /* 0x000000080a037e24 */ /* 0x002fe2000f8e020f */
[----:B------:R-:W-:Y:S01]  /*05e0*/  LEA.HI R9, R9, R2, RZ, 0x2 ;  /* 0x0000000209097211 */ /* 0x000fe200078f10ff */
[C---:B------:R-:W-:Y:S02]  /*05f0*/  IMAD.IADD R0, R8.reuse, 0x1, -R11 ;  /* 0x0000000108007824 */ /* 0x040fe400078e0a0b */
[----:B------:R-:W-:Y:S01]  /*0600*/  IMAD.SHL.U32 R11, R8, 0x4, RZ ;  /* 0x00000004080b7824 */ /* 0x000fe200078e00ff */
[----:B------:R-:W-:Y:S02]  /*0610*/  LOP3.LUT R9, R9, 0xfffffffc, RZ, 0xc0, !PT ;  /* 0xfffffffc09097812 */ /* 0x000fe400078ec0ff */
[----:B------:R-:W-:Y:S01]  /*0620*/  ISETP.NE.AND P4, PT, R0, R3, PT ;  /* 0x000000030000720c */ /* 0x000fe20003f85270 */
[----:B-----5:R-:W-:Y:S01]  /*0630*/  @!UP0 ULEA UR6, UR7, UR6, 0x18 ;  /* 0x0000000607068291 */ /* 0x020fe2000f8ec03f */
[----:B------:R-:W-:Y:S01]  /*0640*/  LOP3.LUT R16, R8, 0xc, R11, 0x78, !PT ;  /* 0x0000000c08107812 */ /* 0x000fe200078e780b */
[----:B------:R-:W-:Y:S01]  /*0650*/  IMAD.IADD R0, R2, 0x1, -R9 ;  /* 0x0000000102007824 */ /* 0x000fe200078e0a09 */
[----:B------:R-:W-:Y:S01]  /*0660*/  VOTEU.ALL UP0, P0 ;  /* 0x00000000003f7886 */ /* 0x000fe20000000000 */
[----:B------:R-:W-:Y:S01]  /*0670*/  LOP3.LUT P0, RZ, R6, 0x7, RZ, 0xc0, !PT ;  /* 0x0000000706ff7812 */ /* 0x000fe2000780c0ff */
[----:B0-----:R-:W-:-:S02]  /*0680*/  IMAD.MOV R14, RZ, RZ, -R12 ;  /* 0x000000ffff0e7224 */ /* 0x001fc400078e0a0c */
[----:B------:R-:W-:Y:S01]  /*0690*/  ISETP.NE.AND P1, PT, R0, 0x3, PT ;  /* 0x000000030000780c */ /* 0x000fe20003f25270 */
[----:B------:R-:W-:Y:S01]  /*06a0*/  VIADD R6, R5, 0xffffffff ;  /* 0xffffffff05067836 */ /* 0x000fe20000000000 */
[----:B------:R-:W-:Y:S01]  /*06b0*/  ISETP.LT.U32.AND P0, PT, R16, 0x2, !P0 ;  /* 0x000000021000780c */ /* 0x000fe20004701070 */
[----:B--2---:R-:W-:Y:S01]  /*06c0*/  IMAD R9, R7, R14, R4 ;  /* 0x0000000e07097224 */ /* 0x004fe200078e0204 */
[----:B------:R-:W-:Y:S01]  /*06d0*/  ISETP.EQ.OR P1, PT, R0, RZ, !P1 ;  /* 0x000000ff0000720c */ /* 0x000fe20004f22670 */
[----:B------:R-:W0:Y:S02]  /*06e0*/  FENCE.VIEW.ASYNC.S ;  /* 0x00000000000073c6 */ /* 0x000e240000000000 */
[----:B0-----:R0:W1:Y:S01]  /*06f0*/  @!UP0 SYNCS.EXCH.64 URZ, [UR6+0x50], UR4 ;  /* 0x00005004063f85b2 */ /* 0x0010620008000100 */
[----:B------:R-:W-:Y:S02]  /*0700*/  @P4 LEA.HI R2, R16, R16, RZ, 0x1 ;  /* 0x0000001010024211 */ /* 0x000fe400078f08ff */
[----:B------:R-:W-:-:S02]  /*0710*/  ISETP.EQ.AND P1, PT, R5, RZ, P1 ;  /* 0x000000ff0500720c */ /* 0x000fc40000f22270 */
[----:B------:R-:W-:Y:S02]  /*0720*/  @P4 SHF.R.S32.HI R2, RZ, 0x1, R2 ;  /* 0x00000001ff024819 */ /* 0x000fe40000011402 */
[----:B------:R-:W-:Y:S02]  /*0730*/  ISETP.GE.U32.AND P6, PT, R6, 0x2, PT ;  /* 0x000000020600780c */ /* 0x000fe40003fc6070 */
[----:B------:R-:W-:Y:S01]  /*0740*/  @P4 ISETP.NE.AND P5, PT, R2, R9, PT ;  /* 0x000000090200420c */ /* 0x000fe20003fa5270 */
[----:B------:R-:W-:Y:S01]  /*0750*/  IMAD.MOV.U32 R2, RZ, RZ, 0x1 ;  /* 0x00000001ff027424 */ /* 0x000fe200078e00ff */
[----:B------:R-:W-:Y:S02]  /*0760*/  SEL R9, RZ, 0x1, !P0 ;  /* 0x00000001ff097807 */ /* 0x000fe40004000000 */
[----:B------:R-:W-:Y:S02]  /*0770*/  @P4 SEL R2, RZ, 0x1, P5 ;  /* 0x00000001ff024807 */ /* 0x000fe40002800000 */
[----:B------:R-:W-:Y:S01]  /*0780*/  SEL R17, RZ, 0x1, !P1 ;  /* 0x00000001ff117807 */ /* 0x000fe20004800000 */
[----:B------:R0:W2:Y:S01]  /*0790*/  @!UP1 SYNCS.EXCH.64 URZ, [UR6+0x58], UR4 ;  /* 0x00005804063f95b2 */ /* 0x0000a20008000100 */
[----:B------:R-:W-:Y:S01]  /*07a0*/  LOP3.LUT R2, R2, R9, RZ, 0xc0, !PT ;  /* 0x0000000902027212 */ /* 0x000fe200078ec0ff */
[----:B------:R-:W-:Y:S01]  /*07b0*/  NOP ;  /* 0x0000000000007918 */ /* 0x000fe20000000000 */
[----:B------:R-:W-:Y:S01]  /*07c0*/  SEL R17, R17, 0x2, P6 ;  /* 0x0000000211117807 */ /* 0x000fe20003000000 */
[----:B------:R-:W-:Y:S06]  /*07d0*/  @!P2 BRA `(.L_x_3) ;  /* 0x000000000008a947 */ /* 0x000fec0003800000 */
[----:B-12-4-:R-:W-:Y:S01]  /*07e0*/  UCGABAR_ARV ;  /* 0x00000000000079c7 */ /* 0x016fe20008000000 */
[----:B------:R-:W-:Y:S05]  /*07f0*/  BRA `(.L_x_4) ;  /* 0x0000000000047947 */ /* 0x000fea0003800000 */
.L_x_3:
[----:B-12-4-:R-:W-:Y:S01]  /*0800*/  NOP ;  /* 0x0000000000007918 */ /* 0x016fe20000000000 */
.L_x_4:
[----:B------:R-:W1:Y:S01]  /*0810*/  LDC R8, c[0x0][0x65c] ;  /* 0x00019700ff087b82 */ /* 0x000e620000000800 */
[----:B------:R-:W-:Y:S01]  /*0820*/  IMAD.MOV.U32 R9, RZ, RZ, RZ ;  /* 0x000000ffff097224 */ /* 0x000fe200078e00ff */
[----:B-1----:R-:W-:Y:S01]  /*0830*/  ISETP.NE.AND P1, PT, R8, 0x1, PT ;  /* 0x000000010800780c */ /* 0x002fe20003f25270 */
[----:B------:R-:W-:-:S12]  /*0840*/  IMAD.U32 R8, RZ, RZ, UR8 ;  /* 0x00000008ff087e24 */ /* 0x000fd8000f8e00ff */
[----:B------:R-:W1:Y:S01]  /*0850*/  @P1 LDC R23, c[0x0][0x10] ;  /* 0x00000400ff171b82 */ /* 0x000e620000000800 */
[----:B------:R-:W-:Y:S02]  /*0860*/  @P1 IMAD.MOV.U32 R5, RZ, RZ, RZ ;  /* 0x000000ffff051224 */ /* 0x000fe400078e00ff */
[----:B------:R-:W-:-:S05]  /*0870*/  @P1 IMAD.MOV.U32 R19, RZ, RZ, RZ ;  /* 0x000000ffff131224 */ /* 0x000fca00078e00ff */
[----:B------:R-:W2:Y:S01]  /*0880*/  @!P1 LDC R11, c[0x0][0xc] ;  /* 0x00000300ff0b9b82 */ /* 0x000ea20000000800 */
[----:B-1----:R-:W-:-:S04]  /*0890*/  @P1 IMAD.WIDE.U32 R22, R23, UR8, R4 ;  /* 0x0000000817161c25 */ /* 0x002fc8000f8e0004 */
[----:B------:R-:W-:Y:S02]  /*08a0*/  @P1 IMAD.IADD R19, R23, 0x1, R19 ;  /* 0x0000000117131824 */ /* 0x000fe400078e0213 */
[----:B--2---:R-:W-:-:S04]  /*08b0*/  @!P1 IMAD.WIDE.U32 R8, R4, R11, R8 ;  /* 0x0000000b04089225 */ /* 0x004fc800078e0008 */
[----:B------:R-:W-:Y:S02]  /*08c0*/  @!P1 IMAD.MOV.U32 R22, RZ, RZ, R8 ;  /* 0x000000ffff169224 */ /* 0x000fe400078e0008 */
[----:B------:R-:W-:Y:S01]  /*08d0*/  @!P1 IMAD.MOV.U32 R19, RZ, RZ, R9 ;  /* 0x000000ffff139224 */ /* 0x000fe200078e0009 */
[----:B------:R-:W-:Y:S06]  /*08e0*/  @!P2 BRA `(.L_x_5) ;  /* 0x00000000000ca947 */ /* 0x000fec0003800000 */
[----:B------:R-:W-:Y:S01]  /*08f0*/  UCGABAR_WAIT ;  /* 0x0000000000007dc7 */ /* 0x000fe20008000000 */
[----:B------:R-:W-:Y:S01]  /*0900*/  CCTL.IVALL ;  /* 0x00000000ff00798f */ /* 0x000fe20002000000 */
[----:B------:R-:W-:Y:S05]  /*0910*/  BRA `(.L_x_6) ;  /* 0x0000000000047947 */ /* 0x000fea0003800000 */
.L_x_5:
[----:B------:R-:W-:Y:S06]  /*0920*/  BAR.SYNC.DEFER_BLOCKING 0x0 ;  /* 0x0000000000007b1d */ /* 0x000fec0000010000 */
.L_x_6:
[----:B------:R-:W-:Y:S05]  /*0930*/  @!P3 BRA `(.L_x_7) ;  /* 0x0000010000e8b947 */ /* 0x000fea0003800000 */
[----:B------:R-:W-:-:S13]  /*0940*/  ISETP.GT.U32.AND P0, PT, R6, 0x1, PT ;  /* 0x000000010600780c */ /* 0x000fda0003f04070 */
[----:B0-----:R-:W-:Y:S05]  /*0950*/  @P0 EXIT ;  /* 0x000000000000094d */ /* 0x001fea0003800000 */
[----:B------:R-:W-:Y:S01]  /*0960*/  IMAD.MOV.U32 R6, RZ, RZ, -0x1 ;  /* 0xffffffffff067424 */ /* 0x000fe200078e00ff */
[----:B------:R-:W-:Y:S01]  /*0970*/  ULDC.64 UR4, c[0x0][0x650] ;  /* 0x0001940000047ab9 */ /* 0x000fe20000000a00 */
[----:B------:R-:W-:Y:S01]  /*0980*/  PRMT R0, RZ, 0x7610, R0 ;  /* 0x00007610ff007816 */ /* 0x000fe20000000000 */
[----:B------:R-:W-:Y:S01]  /*0990*/  IMAD.MOV.U32 R23, RZ, RZ, -0x1 ;  /* 0xffffffffff177424 */ /* 0x000fe200078e00ff */
[----:B------:R-:W-:Y:S01]  /*09a0*/  ISETP.GE.U32.AND P0, PT, R22, UR4, PT ;  /* 0x0000000416007c0c */ /* 0x000fe2000bf06070 */
[----:B------:R0:W-:Y:S01]  /*09b0*/  STL [R1], R6 ;  /* 0x0000000601007387 */ /* 0x0001e20000100800 */
[----:B------:R-:W-:Y:S02]  /*09c0*/  IMAD.MOV.U32 R18, RZ, RZ, -0x1 ;  /* 0xffffffffff127424 */ /* 0x000fe400078e00ff */
[----:B------:R-:W-:-:S13]  /*09d0*/  ISETP.GE.U32.AND.EX P0, PT, R19, UR5, PT, P0 ;  /* 0x0000000513007c0c */ /* 0x000fda000bf06100 */
[----:B0-----:R-:W-:Y:S05]  /*09e0*/  @P0 BRA `(.L_x_8) ;  /* 0x0000000400340947 */ /* 0x001fea0003800000 */
[----:B------:R-:W0:Y:S01]  /*09f0*/  LDC.64 R20, c[0x0][0x628] ;  /* 0x00018a00ff147b82 */ /* 0x000e220000000a00 */
[----:B------:R-:W-:Y:S02]  /*0a00*/  IMAD.MOV.U32 R8, RZ, RZ, R22 ;  /* 0x000000ffff087224 */ /* 0x000fe400078e0016 */
[----:B------:R-:W-:-:S05]  /*0a10*/  IMAD.MOV.U32 R9, RZ, RZ, R19 ;  /* 0x000000ffff097224 */ /* 0x000fca00078e0013 */
[----:B------:R-:W1:Y:S08]  /*0a20*/  LDC R0, c[0x0][0x630] ;  /* 0x00018c00ff007b82 */ /* 0x000e700000000800 */
[----:B------:R-:W2:Y:S01]  /*0a30*/  LDC.64 R24, c[0x0][0x620] ;  /* 0x00018800ff187b82 */ /* 0x000ea20000000a00 */
[----:B0-----:R-:W-:-:S04]  /*0a40*/  ISETP.NE.U32.AND P0, PT, R20, RZ, PT ;  /* 0x000000ff1400720c */ /* 0x001fc80003f05070 */
[----:B------:R-:W-:-:S13]  /*0a50*/  ISETP.NE.AND.EX P0, PT, R21, RZ, PT, P0 ;  /* 0x000000ff1500720c */ /* 0x000fda0003f05300 */
[----:B-12---:R-:W-:Y:S05]  /*0a60*/  @!P0 BRA `(.L_x_9) ;  /* 0x0000000000288947 */ /* 0x006fea0003800000 */
[----:B------:R-:W0:Y:S02]  /*0a70*/  LDC R13, c[0x0][0x634] ;  /* 0x00018d00ff0d7b82 */ /* 0x000e240000000800 */
[----:B0-----:R-:W-:-:S05]  /*0a80*/  IADD3 R13, P0, R22, R13, RZ ;  /* 0x0000000d160d7210 */ /* 0x001fca0007f1e0ff */
[----:B------:R-:W-:-:S04]  /*0a90*/  IMAD.X R15, RZ, RZ, R19, P0 ;  /* 0x000000ffff0f7224 */ /* 0x000fc800000e0613 */
[----:B------:R-:W-:-:S04]  /*0aa0*/  IMAD.WIDE.U32 R8, R15, R20, RZ ;  /* 0x000000140f087225 */ /* 0x000fc800078e00ff */
[----:B------:R-:W-:-:S04]  /*0ab0*/  IMAD.WIDE.U32 R10, P0, R13, R21, R8 ;  /* 0x000000150d0a7225 */ /* 0x000fc80007800008 */
[----:B------:R-:W-:-:S04]  /*0ac0*/  IMAD.WIDE.U32 R8, R13, R20, RZ ;  /* 0x000000140d087225 */ /* 0x000fc800078e00ff */
[----:B------:R-:W-:Y:S01]  /*0ad0*/  IMAD.X R13, RZ, RZ, RZ, P0 ;  /* 0x000000ffff0d7224 */ /* 0x000fe200000e06ff */
[----:B------:R-:W-:Y:S01]  /*0ae0*/  IADD3 RZ, P0, R9, R10, RZ ;  /* 0x0000000a09ff7210 */ /* 0x000fe20007f1e0ff */
[----:B------:R-:W-:-:S04]  /*0af0*/  IMAD.MOV.U32 R12, RZ, RZ, R11 ;  /* 0x000000ffff0c7224 */ /* 0x000fc800078e000b */
[----:B------:R-:W-:-:S08]  /*0b00*/  IMAD.WIDE.U32.X R8, R15, R21, R12, P0 ;  /* 0x000000150f087225 */ /* 0x000fd000000e040c */
.L_x_9:
[----:B------:R-:W0:Y:S01]  /*0b10*/  LDC.64 R20, c[0x0][0x640] ;  /* 0x00019000ff147b82 */ /* 0x000e220000000a00 */
[-CC-:B------:R-:W-:Y:S01]  /*0b20*/  SHF.R.U64 R26, R8, R0.reuse, R9.reuse ;  /* 0x00000000081a7219 */ /* 0x180fe20000001209 */
[----:B------:R-:W-:Y:S01]  /*0b30*/  IMAD.MOV.U32 R18, RZ, RZ, R22 ;  /* 0x000000ffff127224 */ /* 0x000fe200078e0016 */
[----:B------:R-:W-:Y:S01]  /*0b40*/  SHF.R.U32.HI R0, RZ, R0, R9 ;  /* 0x00000000ff007219 */ /* 0x000fe20000011609 */
[----:B------:R-:W-:Y:S01]  /*0b50*/  IMAD R28, R7, R14, R4 ;  /* 0x0000000e071c7224 */ /* 0x000fe200078e0204 */
[----:B------:R-:W-:Y:S01]  /*0b60*/  IADD3 R5, P0, RZ, -R26, RZ ;  /* 0x8000001aff057210 */ /* 0x000fe20007f1e0ff */
[----:B------:R-:W-:Y:S02]  /*0b70*/  IMAD.MOV.U32 R23, RZ, RZ, 0x1 ;  /* 0x00000001ff177424 */ /* 0x000fe400078e00ff */
[----:B------:R-:W1:Y:S02]  /*0b80*/  LDC R6, c[0x0][0x618] ;  /* 0x00018600ff067b82 */ /* 0x000e640000000800 */
[----:B------:R-:W-:-:S04]  /*0b90*/  IMAD.X R9, RZ, RZ, ~R0, P0 ;  /* 0x000000ffff097224 */ /* 0x000fc800000e0e00 */
[-C--:B------:R-:W-:Y:S02]  /*0ba0*/  IMAD R0, R9, R24.reuse, RZ ;  /* 0x0000001809007224 */ /* 0x080fe400078e02ff */
[----:B------:R-:W2:Y:S01]  /*0bb0*/  LDC R11, c[0x0][0x608] ;  /* 0x00018200ff0b7b82 */ /* 0x000ea20000000800 */
[----:B------:R-:W-:-:S04]  /*0bc0*/  IMAD.WIDE.U32 R8, R5, R24, R18 ;  /* 0x0000001805087225 */ /* 0x000fc800078e0012 */
[----:B------:R-:W-:-:S03]  /*0bd0*/  IMAD R5, R5, R25, R0 ;  /* 0x0000001905057224 */ /* 0x000fc600078e0200 */
[----:B------:R-:W3:Y:S01]  /*0be0*/  LDC R12, c[0x0][0x658] ;  /* 0x00019600ff0c7b82 */ /* 0x000ee20000000800 */
[----:B0-----:R-:W-:Y:S01]  /*0bf0*/  ISETP.NE.U32.AND P0, PT, R20, RZ, PT ;  /* 0x000000ff1400720c */ /* 0x001fe20003f05070 */
[----:B------:R-:W-:Y:S02]  /*0c00*/  IMAD.IADD R5, R9, 0x1, R5 ;  /* 0x0000000109057824 */ /* 0x000fe400078e0205 */
[----:B------:R-:W-:Y:S01]  /*0c10*/  IMAD.MOV.U32 R9, RZ, RZ, -0x1 ;  /* 0xffffffffff097424 */ /* 0x000fe200078e00ff */
[----:B------:R-:W-:-:S03]  /*0c20*/  ISETP.NE.AND.EX P0, PT, R21, RZ, PT, P0 ;  /* 0x000000ff1500720c */ /* 0x000fc60003f05300 */
[----:B------:R-:W0:Y:S01]  /*0c30*/  LDC R15, c[0x0][0x600] ;  /* 0x00018000ff0f7b82 */ /* 0x000e220000000800 */
[-CC-:B-1----:R-:W-:Y:S02]  /*0c40*/  SHF.R.U64 R13, R8, R6.reuse, R5.reuse ;  /* 0x00000006080d7219 */ /* 0x182fe40000001205 */
[----:B------:R-:W-:-:S05]  /*0c50*/  SHF.R.U32.HI R0, RZ, R6, R5 ;  /* 0x00000006ff007219 */ /* 0x000fca0000011605 */
[----:B------:R-:W1:Y:S01]  /*0c60*/  LDC R18, c[0x0][0x648] ;  /* 0x00019200ff127b82 */ /* 0x000e620000000800 */
[-CC-:B--2---:R-:W-:Y:S02]  /*0c70*/  SHF.R.U64 R27, R13, R11.reuse, R0.reuse ;  /* 0x0000000b0d1b7219 */ /* 0x184fe40000001200 */
[----:B------:R-:W-:-:S05]  /*0c80*/  SHF.R.U32.HI R5, RZ, R11, R0 ;  /* 0x0000000bff057219 */ /* 0x000fca0000011600 */
[----:B------:R-:W2:Y:S01]  /*0c90*/  LDC R24, c[0x0][0x638] ;  /* 0x00018e00ff187b82 */ /* 0x000ea20000000800 */
[-CC-:B---3--:R-:W-:Y:S02]  /*0ca0*/  SHF.R.U64 R14, R27, R12.reuse, R5.reuse ;  /* 0x0000000c1b0e7219 */ /* 0x188fe40000001205 */
[-C--:B------:R-:W-:Y:S02]  /*0cb0*/  SHF.L.U32 R0, R9, R12.reuse, RZ ;  /* 0x0000000c09007219 */ /* 0x080fe400000006ff */
[----:B------:R-:W-:Y:S01]  /*0cc0*/  SHF.R.U32.HI R5, RZ, R12, R5 ;  /* 0x0000000cff057219 */ /* 0x000fe20000011605 */
[----:B------:R-:W-:Y:S01]  /*0cd0*/  IMAD.MOV.U32 R4, RZ, RZ, R14 ;  /* 0x000000ffff047224 */ /* 0x000fe200078e000e */
[----:B------:R-:W-:Y:S01]  /*0ce0*/  LOP3.LUT R10, RZ, R0, RZ, 0x33, !PT ;  /* 0x00000000ff0a7212 */ /* 0x000fe200078e33ff */
[----:B------:R-:W3:Y:S01]  /*0cf0*/  LDC R25, c[0x0][0x610] ;  /* 0x00018400ff197b82 */ /* 0x000ee20000000800 */
[----:B------:R-:W-:Y:S05]  /*0d00*/  @!P0 BRA `(.L_x_10) ;  /* 0x0000000000288947 */ /* 0x000fea0003800000 */
[----:B------:R-:W4:Y:S02]  /*0d10*/  LDC R9, c[0x0][0x64c] ;  /* 0x00019300ff097b82 */ /* 0x000f240000000800 */
[----:B----4-:R-:W-:-:S05]  /*0d20*/  IADD3 R9, P0, R14, R9, RZ ;  /* 0x000000090e097210 */ /* 0x010fca0007f1e0ff */
        /* <DEDUP_REMOVED lines=8> */
.L_x_10:
[----:B-1----:R-:W-:Y:S01]  /*0db0*/  SHF.R.U64 R4, R4, R18, R5 ;  /* 0x0000001204047219 */ /* 0x002fe20000001205 */
[----:B0-----:R-:W-:Y:S01]  /*0dc0*/  VIADD R6, R15, 0xffffffff ;  /* 0xffffffff0f067836 */ /* 0x001fe20000000000 */
[----:B------:R-:W-:Y:S01]  /*0dd0*/  SHF.L.U32 R0, R23, R12, RZ ;  /* 0x0000000c17007219 */ /* 0x000fe200000006ff */
[----:B------:R-:W-:Y:S01]  /*0de0*/  IMAD.MOV.U32 R18, RZ, RZ, R26 ;  /* 0x000000ffff127224 */ /* 0x000fe200078e001a */
[----:B------:R-:W-:Y:S01]  /*0df0*/  LOP3.LUT R5, R27, R10, RZ, 0xc0, !PT ;  /* 0x0000000a1b057212 */ /* 0x000fe200078ec0ff */
[----:B------:R-:W-:Y:S01]  /*0e00*/  IMAD.MOV R7, RZ, RZ, -R4 ;  /* 0x000000ffff077224 */ /* 0x000fe200078e0a04 */
[----:B------:R-:W-:Y:S02]  /*0e10*/  SEL R3, R3, R28, !P1 ;  /* 0x0000001c03037207 */ /* 0x000fe40004800000 */
[----:B------:R-:W-:Y:S01]  /*0e20*/  LOP3.LUT R6, R13, R6, RZ, 0xc0, !PT ;  /* 0x000000060d067212 */ /* 0x000fe200078ec0ff */
[----:B------:R-:W-:Y:S02]  /*0e30*/  IMAD R4, R0, R4, R5 ;  /* 0x0000000400047224 */ /* 0x000fe400078e0205 */
[----:B--2---:R-:W-:-:S02]  /*0e40*/  IMAD R0, R7, R24, R14 ;  /* 0x0000001807007224 */ /* 0x004fc400078e020e */
[----:B---3--:R-:W-:Y:S02]  /*0e50*/  IMAD R3, R4, R25, R3 ;  /* 0x0000001904037224 */ /* 0x008fe400078e0203 */
[----:B------:R-:W-:Y:S02]  /*0e60*/  IMAD R4, R0, R15, R6 ;  /* 0x0000000f00047224 */ /* 0x000fe400078e0206 */
[----:B------:R-:W-:-:S03]  /*0e70*/  IMAD.MOV.U32 R5, RZ, RZ, 0x1 ;  /* 0x00000001ff057424 */ /* 0x000fc600078e00ff */
[----:B------:R-:W-:Y:S02]  /*0e80*/  SEL R23, R4, R3, !P1 ;  /* 0x0000000304177207 */ /* 0x000fe40004800000 */
[----:B------:R-:W-:Y:S02]  /*0e90*/  SEL R3, R3, R4, !P1 ;  /* 0x0000000403037207 */ /* 0x000fe40004800000 */
[----:B------:R-:W-:-:S03]  /*0ea0*/  PRMT R0, R5, 0x7610, R0 ;  /* 0x0000761005007816 */ /* 0x000fc60000000000 */
[----:B------:R0:W-:Y:S04]  /*0eb0*/  STL [R1], R3 ;  /* 0x0000000301007387 */ /* 0x0001e80000100800 */
.L_x_8:
[----:B------:R-:W-:-:S08]  /*0ec0*/  NOP ;  /* 0x0000000000007918 */ /* 0x000fd00000000000 */
[----:B------:R-:W1:Y:S02]  /*0ed0*/  USETMAXREG.TRY_ALLOC.CTAPOOL UP0, 0xe8 ;  /* 0x000000e8000079c8 */ /* 0x000e640008000600 */
[----:B-1----:R-:W-:-:S13]  /*0ee0*/  PLOP3.LUT P0, PT, PT, PT, UP0, 0x80, 0x0 ;  /* 0x000000000000781c */ /* 0x002fda0003f0f008 */
[----:B------:R-:W-:Y:S05]  /*0ef0*/  @!P0 BRA `(.L_x_8) ;  /* 0xfffffffc00f08947 */ /* 0x000fea000383ffff */
[----:B------:R-:W-:Y:S01]  /*0f00*/  ULDC.64 UR4, c[0x0][0x598] ;  /* 0x0001660000047ab9 */ /* 0x000fe20000000a00 */
[----:B------:R-:W-:Y:S01]  /*0f10*/  ULDC.64 UR54, c[0x0][0x208] ;  /* 0x0000820000367ab9 */ /* 0x000fe20000000a00 */
[----:B------:R-:W-:-:S04]  /*0f20*/  ISETP.NE.U32.AND P0, PT, RZ, UR4, PT ;  /* 0x00000004ff007c0c */ /* 0x000fc8000bf05070 */
[----:B------:R-:W-:-:S13]  /*0f30*/  ISETP.NE.AND.EX P0, PT, RZ, UR5, PT, P0 ;  /* 0x00000005ff007c0c */ /* 0x000fda000bf05300 */
[----:B------:R-:W-:Y:S05]  /*0f40*/  @!P0 BRA `(.L_x_11) ;  /* 0x00000000001c8947 */ /* 0x000fea0003800000 */
[----:B------:R-:W1:Y:S02]  /*0f50*/  LDC.64 R4, c[0x0][0x598] ;  /* 0x00016600ff047b82 */ /* 0x000e640000000a00 */
[----:B-1----:R-:W2:Y:S02]  /*0f60*/  LDG.E.64 R4, desc[UR54][R4.64] ;  /* 0x0000003604047981 */ /* 0x002ea4000c1e1b00 */
[----:B--2---:R-:W-:-:S04]  /*0f70*/  ISETP.NE.U32.AND P0, PT, R4, RZ, PT ;  /* 0x000000ff0400720c */ /* 0x004fc80003f05070 */
[----:B------:R-:W-:-:S13]  /*0f80*/  ISETP.NE.AND.EX P0, PT, R5, RZ, PT, P0 ;  /* 0x000000ff0500720c */ /* 0x000fda0003f05300 */
[----:B------:R-:W-:Y:S05]  /*0f90*/  @!P0 BRA `(.L_x_11) ;  /* 0x0000000000088947 */ /* 0x000fea0003800000 */
[----:B------:R1:W5:Y:S01]  /*0fa0*/  LD.E R201, desc[UR54][R4.64] ;  /* 0x0000003604c97980 */ /* 0x000362000c101900 */
[----:B------:R-:W-:Y:S05]  /*0fb0*/  BRA `(.L_x_12) ;  /* 0x0000000000247947 */ /* 0x000fea0003800000 */
.L_x_11:
[----:B------:R-:W-:Y:S02]  /*0fc0*/  ULDC.64 UR4, c[0x0][0x588] ;  /* 0x0001620000047ab9 */ /* 0x000fe40000000a00 */
[----:B------:R-:W-:-:S04]  /*0fd0*/  ISETP.NE.U32.AND P0, PT, RZ, UR4, PT ;  /* 0x00000004ff007c0c */ /* 0x000fc8000bf05070 */
[----:B------:R-:W-:-:S13]  /*0fe0*/  ISETP.NE.AND.EX P0, PT, RZ, UR5, PT, P0 ;  /* 0x00000005ff007c0c */ /* 0x000fda000bf05300 */
[----:B------:R-:W-:Y:S05]  /*0ff0*/  @!P0 BRA `(.L_x_13) ;  /* 0x00000000000c8947 */ /* 0x000fea0003800000 */
[----:B------:R-:W1:Y:S02]  /*1000*/  LDC.64 R4, c[0x0][0x588] ;  /* 0x00016200ff047b82 */ /* 0x000e640000000a00 */
[----:B-1----:R2:W5:Y:S01]  /*1010*/  LDG.E R201, desc[UR54][R4.64] ;  /* 0x0000003604c97981 */ /* 0x002562000c1e1900 */
[----:B------:R-:W-:Y:S05]  /*1020*/  BRA `(.L_x_12) ;  /* 0x0000000000087947 */ /* 0x000fea0003800000 */
.L_x_13:
[----:B------:R-:W-:Y:S02]  /*1030*/  ULDC UR4, c[0x0][0x580] ;  /* 0x0001600000047ab9 */ /* 0x000fe40000000800 */
[----:B------:R-:W-:-:S07]  /*1040*/  IMAD.U32 R201, RZ, RZ, UR4 ;  /* 0x00000004ffc97e24 */ /* 0x000fce000f8e00ff */
.L_x_12:
[----:B------:R-:W-:Y:S02]  /*1050*/  ULDC.64 UR4, c[0x0][0x5a0] ;  /* 0x0001680000047ab9 */ /* 0x000fe40000000a00 */
[----:B------:R-:W-:-:S04]  /*1060*/  ISETP.NE.U32.AND P0, PT, RZ, UR4, PT ;  /* 0x00000004ff007c0c */ /* 0x000fc8000bf05070 */
[----:B------:R-:W-:-:S13]  /*1070*/  ISETP.NE.AND.EX P0, PT, RZ, UR5, PT, P0 ;  /* 0x00000005ff007c0c */ /* 0x000fda000bf05300 */
[----:B------:R-:W-:Y:S05]  /*1080*/  @!P0 BRA `(.L_x_14) ;  /* 0x00000000001c8947 */ /* 0x000fea0003800000 */
[----:B-12---:R-:W1:Y:S02]  /*1090*/  LDC.64 R4, c[0x0][0x5a0] ;  /* 0x00016800ff047b82 */ /* 0x006e640000000a00 */
[----:B-1----:R-:W2:Y:S02]  /*10a0*/  LDG.E.64 R4, desc[UR54][R4.64] ;  /* 0x0000003604047981 */ /* 0x002ea4000c1e1b00 */
[----:B--2---:R-:W-:-:S04]  /*10b0*/  ISETP.NE.U32.AND P0, PT, R4, RZ, PT ;  /* 0x000000ff0400720c */ /* 0x004fc80003f05070 */
[----:B------:R-:W-:-:S13]  /*10c0*/  ISETP.NE.AND.EX P0, PT, R5, RZ, PT, P0 ;  /* 0x000000ff0500720c */ /* 0x000fda0003f05300 */
[----:B------:R-:W-:Y:S05]  /*10d0*/  @!P0 BRA `(.L_x_14) ;  /* 0x0000000000088947 */ /* 0x000fea0003800000 */
[----:B------:R1:W5:Y:S01]  /*10e0*/  LD.E R200, desc[UR54][R4.64] ;  /* 0x0000003604c87980 */ /* 0x000362000c101900 */
[----:B------:R-:W-:Y:S05]  /*10f0*/  BRA `(.L_x_15) ;  /* 0x0000000000247947 */ /* 0x000fea0003800000 */
.L_x_14:
[----:B------:R-:W-:Y:S02]  /*1100*/  ULDC.64 UR4, c[0x0][0x590] ;  /* 0x0001640000047ab9 */ /* 0x000fe40000000a00 */
[----:B------:R-:W-:-:S04]  /*1110*/  ISETP.NE.U32.AND P0, PT, RZ, UR4, PT ;  /* 0x00000004ff007c0c */ /* 0x000fc8000bf05070 */
[----:B------:R-:W-:-:S13]  /*1120*/  ISETP.NE.AND.EX P0, PT, RZ, UR5, PT, P0 ;  /* 0x00000005ff007c0c */ /* 0x000fda000bf05300 */
[----:B------:R-:W-:Y:S05]  /*1130*/  @!P0 BRA `(.L_x_16) ;  /* 0x00000000000c8947 */ /* 0x000fea0003800000 */
[----:B-12---:R-:W1:Y:S02]  /*1140*/  LDC.64 R4, c[0x0][0x590] ;  /* 0x00016400ff047b82 */ /* 0x006e640000000a00 */
[----:B-1----:R2:W5:Y:S01]  /*1150*/  LDG.E R200, desc[UR54][R4.64] ;  /* 0x0000003604c87981 */ /* 0x002562000c1e1900 */
[----:B------:R-:W-:Y:S05]  /*1160*/  BRA `(.L_x_15) ;  /* 0x0000000000087947 */ /* 0x000fea0003800000 */
.L_x_16:
[----:B------:R-:W-:Y:S02]  /*1170*/  ULDC UR4, c[0x0][0x584] ;  /* 0x0001610000047ab9 */ /* 0x000fe40000000800 */
[----:B------:R-:W-:-:S07]  /*1180*/  IMAD.U32 R200, RZ, RZ, UR4 ;  /* 0x00000004ffc87e24 */ /* 0x000fce000f8e00ff */
.L_x_15:
[----:B------:R-:W-:-:S13]  /*1190*/  LOP3.LUT P0, RZ, R0, 0xff, RZ, 0xc0, !PT ;  /* 0x000000ff00ff7812 */ /* 0x000fda000780c0ff */
[----:B------:R-:W-:Y:S05]  /*11a0*/  @!P0 EXIT ;  /* 0x000000000000894d */ /* 0x000fea0003800000 */
[----:B------:R-:W-:Y:S01]  /*11b0*/  ULDC UR4, c[0x0][0x28c] ;  /* 0x0000a30000047ab9 */ /* 0x000fe20000000800 */
[----:B------:R-:W-:Y:S01]  /*11c0*/  LOP3.LUT R220, R17, 0x1, RZ, 0xfc, !PT ;  /* 0x0000000111dc7812 */ /* 0x000fe200078efcff */
[----:B------:R-:W-:Y:S01]  /*11d0*/  UIADD3 UR4, UR4, 0x3f, URZ ;  /* 0x0000003f04047890 */ /* 0x000fe2000fffe03f */
[----:B------:R-:W-:Y:S01]  /*11e0*/  UMOV UR36, URZ ;  /* 0x0000003f00247c82 */ /* 0x000fe20008000000 */
[----:B------:R-:W-:Y:S02]  /*11f0*/  UMOV UR37, URZ ;  /* 0x0000003f00257c82 */ /* 0x000fe40008000000 */
[----:B------:R-:W-:-:S04]  /*1200*/  USHF.R.S32.HI UR5, URZ, 0x1f, UR4 ;  /* 0x0000001f3f057899 */ /* 0x000fc80008011404 */
[----:B------:R-:W-:-:S04]  /*1210*/  ULEA.HI UR5, UR5, UR4, URZ, 0x6 ;  /* 0x0000000405057291 */ /* 0x000fc8000f8f303f */
[----:B------:R-:W-:-:S12]  /*1220*/  USHF.R.S32.HI UR39, URZ, 0x6, UR5 ;  /* 0x000000063f277899 */ /* 0x000fd80008011405 */
.L_x_384:
[----:B---3--:R-:W3:Y:S01]  /*1230*/  S2R R0, SR_TID.X ;  /* 0x0000000000007919 */ /* 0x008ee20000002100 */
[----:B----4-:R-:W4:Y:S01]  /*1240*/  S2UR UR6, SR_CgaCtaId ;  /* 0x00000000000679c3 */ /* 0x010f220000008800 */
[----:B------:R-:W-:Y:S02]  /*1250*/  UMOV UR38, 0x400 ;  /* 0x0000040000267882 */ /* 0x000fe40000000000 */
[----:B----4-:R-:W-:Y:S01]  /*1260*/  ULEA UR38, UR6, UR38, 0x18 ;  /* 0x0000002606267291 */ /* 0x010fe2000f8ec03f */
[----:B---3--:R-:W-:-:S04]  /*1270*/  LOP3.LUT R0, R0, 0x80, RZ, 0xc0, !PT ;  /* 0x0000008000007812 */ /* 0x008fc800078ec0ff */
[----:B------:R-:W-:-:S06]  /*1280*/  SHF.R.U32.HI R0, RZ, 0x7, R0 ;  /* 0x00000007ff007819 */ /* 0x000fcc0000011600 */
[----:B------:R-:W3:Y:S02]  /*1290*/  SHFL.IDX PT, R0, R0, RZ, 0x1f ;  /* 0x00001fff00007589 */ /* 0x000ee400000e0000 */
[----:B---3--:R-:W-:-:S13]  /*12a0*/  R2UR UR4, R0 ;  /* 0x00000000000472ca */ /* 0x008fda00000e0000 */
[----:B------:R-:W-:-:S04]  /*12b0*/  ULEA.HI UR5, UR4, UR4, URZ, 0x1 ;  /* 0x0000000404057291 */ /* 0x000fc8000f8f083f */
[----:B------:R-:W-:-:S04]  /*12c0*/  ULOP3.LUT UR5, UR5, 0x7fffe, URZ, 0xc0, !UPT ;  /* 0x0007fffe05057892 */ /* 0x000fc8000f8ec03f */
[----:B------:R-:W-:-:S03]  /*12d0*/  UIADD3 UR5, UR4, -UR5, URZ ;  /* 0x8000000504057290 */ /* 0x000fc6000fffe03f */
[----:B------:R-:W-:Y:S01]  /*12e0*/  ULDC UR4, c[0x0][0x28c] ;  /* 0x0000a30000047ab9 */ /* 0x000fe20000000800 */
[----:B------:R-:W-:Y:S01]  /*12f0*/  ULEA UR5, UR5, UR38, 0xd ;  /* 0x0000002605057291 */ /* 0x000fe2000f8e683f */
[----:B------:R-:W-:-:S03]  /*1300*/  ISETP.LT.AND P0, PT, RZ, UR4, PT ;  /* 0x00000004ff007c0c */ /* 0x000fc6000bf01270 */
[----:B------:R-:W-:-:S04]  /*1310*/  UIADD3 UR5, UR5, 0x100, URZ ;  /* 0x0000010005057890 */ /* 0x000fc8000fffe03f */
[----:B------:R-:W-:-:S04]  /*1320*/  USHF.R.U32.HI UR5, URZ, 0x4, UR5 ;  /* 0x000000043f057899 */ /* 0x000fc80008011605 */
[----:B------:R-:W-:Y:S02]  /*1330*/  ULOP3.LUT UR52, UR5, 0x3fff, URZ, 0xc0, !UPT ;  /* 0x00003fff05347892 */ /* 0x000fe4000f8ec03f */
[----:B-12--5:R-:W-:Y:S10]  /*1340*/  @P0 BRA `(.L_x_17) ;  /* 0x0000000000400947 */ /* 0x026ff40003800000 */
[----:B------:R-:W-:Y:S01]  /*1350*/  MOV R0, 0x0 ;  /* 0x0000000000007802 */ /* 0x000fe20000000f00 */
[----:B------:R-:W-:Y:S01]  /*1360*/  ULDC.64 UR4, c[0x4][0x68] ;  /* 0x01001a0000047ab9 */ /* 0x000fe20000000a00 */
[----:B------:R-:W-:Y:S01]  /*1370*/  ULDC.64 UR6, c[0x4][0x8] ;  /* 0x0100020000067ab9 */ /* 0x000fe20000000a00 */
[----:B-12---:R-:W-:Y:S01]  /*1380*/  IMAD.U32 R4, RZ, RZ, UR4 ;  /* 0x00000004ff047e24 */ /* 0x006fe2000f8e00ff */
[----:B------:R1:W2:Y:S01]  /*1390*/  LDC.64 R14, c[0x4][R0] ;  /* 0x01000000000e7b82 */ /* 0x0002a20000000a00 */
[----:B------:R-:W-:Y:S01]  /*13a0*/  IMAD.U32 R5, RZ, RZ, UR5 ;  /* 0x00000005ff057e24 */ /* 0x000fe2000f8e00ff */
[----:B------:R-:W-:Y:S01]  /*13b0*/  ULDC.64 UR4, c[0x4][0x70] ;  /* 0x01001c0000047ab9 */ /* 0x000fe20000000a00 */
[----:B------:R-:W-:Y:S02]  /*13c0*/  IMAD.U32 R10, RZ, RZ, UR6 ;  /* 0x00000006ff0a7e24 */ /* 0x000fe4000f8e00ff */
[----:B------:R-:W-:Y:S02]  /*13d0*/  IMAD.U32 R6, RZ, RZ, UR4 ;  /* 0x00000004ff067e24 */ /* 0x000fe4000f8e00ff */
[----:B------:R-:W-:-:S02]  /*13e0*/  IMAD.U32 R7, RZ, RZ, UR5 ;  /* 0x00000005ff077e24 */ /* 0x000fc4000f8e00ff */
[----:B------:R-:W-:Y:S02]  /*13f0*/  IMAD.U32 R11, RZ, RZ, UR7 ;  /* 0x00000007ff0b7e24 */ /* 0x000fe4000f8e00ff */
[----:B------:R-:W-:Y:S02]  /*1400*/  IMAD.MOV.U32 R8, RZ, RZ, 0x1e1 ;  /* 0x000001e1ff087424 */ /* 0x000fe400078e00ff */
[----:B------:R-:W-:Y:S02]  /*1410*/  IMAD.MOV.U32 R12, RZ, RZ, 0x1 ;  /* 0x00000001ff0c7424 */ /* 0x000fe400078e00ff */
[----:B-1----:R-:W-:-:S07]  /*1420*/  IMAD.MOV.U32 R13, RZ, RZ, RZ ;  /* 0x000000ffff0d7224 */ /* 0x002fce00078e00ff */
[----:B------:R-:W-:-:S07]  /*1430*/  LEPC R20, `(.L_x_17) ;  /* 0x000000001014794e */ /* 0x000fce0000000000 */
[----:B0-2--5:R-:W-:Y:S05]  /*1440*/  CALL.ABS.NOINC R14 ;  /* 0x000000000e007343 */ /* 0x025fea0003c00000 */
.L_x_17:
[----:B------:R-:W-:-:S13]  /*1450*/  ISETP.NE.AND P0, PT, R220, 0x3, PT ;  /* 0x00000003dc00780c */ /* 0x000fda0003f05270 */
[----:B------:R-:W-:Y:S05]  /*1460*/  @!P0 BRA `(.L_x_18) ;  /* 0x0000000000048947 */ /* 0x000fea0003800000 */
[----:B------:R-:W-:Y:S01]  /*1470*/  BPT.TRAP 0x1 ;  /* 0x000000040000795c */ /* 0x000fe20000300000 */
.L_x_18:
[----:B0-----:R-:W-:Y:S02]  /*1480*/  IMAD.U32 R3, RZ, RZ, UR37 ;  /* 0x00000025ff037e24 */ /* 0x001fe4000f8e00ff */
[----:B------:R-:W-:-:S03]  /*1490*/  IMAD.U32 R0, RZ, RZ, UR36 ;  /* 0x00000024ff007e24 */ /* 0x000fc6000f8e00ff */
[----:B------:R-:W-:Y:S02]  /*14a0*/  LEA R3, R3, UR38, 0x3 ;  /* 0x0000002603037c11 */ /* 0x000fe4000f8e18ff */
[----:B------:R-:W-:-:S04]  /*14b0*/  SHF.L.U32 R0, R0, 0x1f, RZ ;  /* 0x0000001f00007819 */ /* 0x000fc800000006ff */
[----:B------:R0:W3:Y:S01]  /*14c0*/  SYNCS.PHASECHK.TRANS64.TRYWAIT P1, [R3+URZ], R0 ;  /* 0x00000000030075a7 */ /* 0x0000e2000802017f */
[----:B------:R-:W-:Y:S05]  /*14d0*/  @!P0 BRA `(.L_x_19) ;  /* 0x0000000000048947 */ /* 0x000fea0003800000 */
[----:B------:R-:W-:Y:S01]  /*14e0*/  BPT.TRAP 0x1 ;  /* 0x000000040000795c */ /* 0x000fe20000300000 */
.L_x_19:
[----:B---3--:R-:W-:Y:S05]  /*14f0*/  @P1 BRA `(.L_x_20) ;  /* 0x0000000000081947 */ /* 0x008fea0003800000 */
[----:B------:R-:W3:Y:S02]  /*1500*/  SYNCS.PHASECHK.TRANS64.TRYWAIT P1, [R3+URZ], R0 ;  /* 0x00000000030075a7 */ /* 0x000ee4000802017f */
[----:B---3--:R-:W-:Y:S05]  /*1510*/  @!P1 BRA `(.L_x_21) ;  /* 0x0000010c00709947 */ /* 0x008fea0003800000 */
.L_x_20:
[----:B------:R-:W-:-:S04]  /*1520*/  UISETP.LT.AND UP0, UPT, UR39, 0x1, UPT ;  /* 0x000000012700788c */ /* 0x000fc8000bf01270 */
[----:B------:R-:W-:-:S06]  /*1530*/  USEL UR4, UR39, 0x1, UP0 ;  /* 0x0000000127047887 */ /* 0x000fcc0008000000 */
[----:B0--3--:R-:W-:Y:S01]  /*1540*/  IMAD.U32 R0, RZ, RZ, UR4 ;  /* 0x00000004ff007e24 */ /* 0x009fe2000f8e00ff */
[----:B------:R-:W-:Y:S05]  /*1550*/  WARPSYNC.ALL ;  /* 0x0000000000007948 */ /* 0x000fea0003800000 */
[----:B------:R-:W-:-:S04]  /*1560*/  IADD3 R0, -R0, UR39, RZ ;  /* 0x0000002700007c10 */ /* 0x000fc8000fffe1ff */
[----:B------:R-:W-:Y:S01]  /*1570*/  ISETP.GE.AND P1, PT, R0, 0x1, PT ;  /* 0x000000010000780c */ /* 0x000fe20003f26270 */
[----:B------:R-:W-:Y:S01]  /*1580*/  UIADD3 UR4, UR38, 0x20100, URZ ;  /* 0x0002010026047890 */ /* 0x000fe2000fffe03f */
[----:B------:R-:W-:Y:S01]  /*1590*/  WARPGROUP.ARRIVE ;  /* 0x00000000000079c5 */ /* 0x000fe20000000000 */
[----:B------:R-:W-:Y:S02]  /*15a0*/  ULOP3.LUT UR52, UR52, 0x10000, URZ, 0xfc, !UPT ;  /* 0x0001000034347892 */ /* 0x000fe4000f8efc3f */
[----:B------:R-:W-:Y:S02]  /*15b0*/  USHF.R.U32.HI UR4, URZ, 0x4, UR4 ;  /* 0x000000043f047899 */ /* 0x000fe40008011604 */
[----:B------:R-:W-:Y:S02]  /*15c0*/  ULEA UR56, UR37, UR52, 0xb ;  /* 0x0000003425387291 */ /* 0x000fe4000f8e583f */
[----:B------:R-:W-:Y:S01]  /*15d0*/  ULOP3.LUT UR4, UR4, 0x3fff, URZ, 0xc0, !UPT ;  /* 0x00003fff04047892 */ /* 0x000fe2000f8ec03f */
[----:B------:R-:W-:Y:S01]  /*15e0*/  UMOV UR41, 0x40000040 ;  /* 0x4000004000297882 */ /* 0x000fe20000000000 */
[----:B------:R-:W-:-:S02]  /*15f0*/  UMOV UR43, 0x40000040 ;  /* 0x40000040002b7882 */ /* 0x000fc40000000000 */
[----:B------:R-:W-:Y:S01]  /*1600*/  ULOP3.LUT UR53, UR4, 0x10000, URZ, 0xfc, !UPT ;  /* 0x0001000004357892 */ /* 0x000fe2000f8efc3f */
[----:B------:R-:W-:Y:S01]  /*1610*/  UMOV UR40, UR56 ;  /* 0x0000003800287c82 */ /* 0x000fe20008000000 */
[----:B------:R-:W-:Y:S02]  /*1620*/  UMOV UR33, UR41 ;  /* 0x0000002900217c82 */ /* 0x000fe40008000000 */
[----:B------:R-:W-:Y:S01]  /*1630*/  UIMAD UR57, UR37, 0x580, UR53 ;  /* 0x00000580253978a4 */ /* 0x000fe2000f8e0235 */
[----:B------:R-:W-:Y:S01]  /*1640*/  UMOV UR32, UR40 ;  /* 0x0000002800207c82 */ /* 0x000fe20008000000 */
[----:B------:R-:W-:Y:S02]  /*1650*/  UMOV UR35, 0x40000040 ;  /* 0x4000004000237882 */ /* 0x000fe40000000000 */
[----:B------:R-:W-:Y:S02]  /*1660*/  UIADD3 UR34, UR57, 0x80, URZ ;  /* 0x0000008039227890 */ /* 0x000fe4000fffe03f */
[----:B------:R-:W-:-:S02]  /*1670*/  UIADD3 UR26, UR57, 0x100, URZ ;  /* 0x00000100391a7890 */ /* 0x000fc4000fffe03f */
[----:B------:R-:W-:Y:S01]  /*1680*/  UMOV UR42, UR57 ;  /* 0x00000039002a7c82 */ /* 0x000fe20008000000 */
[----:B------:R-:W-:Y:S01]  /*1690*/  UMOV UR24, UR40 ;  /* 0x0000002800187c82 */ /* 0x000fe20008000000 */
[----:B------:R-:W-:Y:S01]  /*16a0*/  HGMMA.64x16x16.F32.BF16 R192, gdesc[UR40], RZ, !UPT, gsb0 ;  /* 0x0020000028c079f0 */ /* 0x000fe2000c0018ff */
[----:B------:R-:W-:Y:S01]  /*16b0*/  UMOV UR25, UR41 ;  /* 0x0000002900197c82 */ /* 0x000fe20008000000 */
[----:B------:R-:W-:Y:S01]  /*16c0*/  UMOV UR27, 0x40000040 ;  /* 0x40000040001b7882 */ /* 0x000fe20000000000 */
[----:B------:R-:W-:Y:S01]  /*16d0*/  UIADD3 UR18, UR57, 0x180, URZ ;  /* 0x0000018039127890 */ /* 0x000fe2000fffe03f */
[----:B------:R-:W-:Y:S01]  /*16e0*/  UMOV UR16, UR40 ;  /* 0x0000002800107c82 */ /* 0x000fe20008000000 */
        /* <DEDUP_REMOVED lines=31> */
[----:B------:R-:W-:-:S02]  /*18e0*/  WARPGROUP.DEPBAR.LE gsb0, 0x0 ;  /* 0x00008000000079c5 */ /* 0x000fc40000010000 */
[----:B------:R-:W-:-:S06]  /*18f0*/  WARPGROUP.ARRIVE ;  /* 0x00000000000079c5 */ /* 0x000fcc0000000000 */
[----:B------:R-:W-:Y:S03]  /*1900*/  HGMMA.64x16x16.F32.BF16 R176, gdesc[UR32], RZ, !UPT, gsb0 ;  /* 0x0020000020b079f0 */ /* 0x000fe6000c0018ff */
[----:B------:R-:W-:Y:S02]  /*1910*/  WARPGROUP.DEPBAR.LE gsb0, 0x0 ;  /* 0x00008000000079c5 */ /* 0x000fe40000010000 */
[----:B------:R-:W-:-:S06]  /*1920*/  WARPGROUP.ARRIVE ;  /* 0x00000000000079c5 */ /* 0x000fcc0000000000 */
[----:B------:R-:W-:Y:S03]  /*1930*/  HGMMA.64x16x16.F32.BF16 R160, gdesc[UR24], RZ, !UPT, gsb0 ;  /* 0x0020000018a079f0 */ /* 0x000fe6000c0018ff */
[----:B------:R-:W-:Y:S02]  /*1940*/  WARPGROUP.DEPBAR.LE gsb0, 0x0 ;  /* 0x00008000000079c5 */ /* 0x000fe40000010000 */
[----:B------:R-:W-:-:S06]  /*1950*/  WARPGROUP.ARRIVE ;  /* 0x00000000000079c5 */ /* 0x000fcc0000000000 */
[----:B------:R-:W-:Y:S01]  /*1960*/  HGMMA.64x16x16.F32.BF16 R144, gdesc[UR16], RZ, !UPT, gsb0 ;  /* 0x00200000109079f0 */ /* 0x000fe2000c0018ff */
[----:B------:R-:W-:Y:S01]  /*1970*/  UIADD3 UR16, UR56, 0x2, URZ ;  /* 0x0000000238107890 */ /* 0x000fe2000fffe03f */
[----:B------:R-:W-:Y:S01]  /*1980*/  UMOV UR17, 0x40000040 ;  /* 0x4000004000117882 */ /* 0x000fe20000000000 */
[----:B------:R-:W-:Y:S02]  /*1990*/  WARPGROUP.DEPBAR.LE gsb0, 0x0 ;  /* 0x00008000000079c5 */ /* 0x000fe40000010000 */
[----:B------:R-:W-:-:S06]  /*19a0*/  WARPGROUP.ARRIVE ;  /* 0x00000000000079c5 */ /* 0x000fcc0000000000 */
[----:B------:R-:W-:Y:S03]  /*19b0*/  HGMMA.64x16x16.F32.BF16 R128, gdesc[UR12], RZ, !UPT, gsb0 ;  /* 0x002000000c8079f0 */ /* 0x000fe6000c0018ff */
        /* <DEDUP_REMOVED lines=18> */
[----:B------:R-:W-:Y:S01]  /*1ae0*/  UMOV UR48, UR58 ;  /* 0x0000003a00307c82 */ /* 0x000fe20008000000 */
[----:B------:R-:W-:Y:S01]  /*1af0*/  UMOV UR49, 0x40000040 ;  /* 0x4000004000317882 */ /* 0x000fe20000000000 */
[----:B------:R-:W-:Y:S01]  /*1b00*/  UMOV UR28, UR48 ;  /* 0x00000030001c7c82 */ /* 0x000fe20008000000 */
        /* <DEDUP_REMOVED lines=17> */
[----:B------:R-:W-:Y:S01]  /*1c20*/  UIADD3 UR58, UR56, 0x404, URZ ;  /* 0x00000404383a7890 */ /* 0x000fe2000fffe03f */
[----:B------:R-:W-:-:S02]  /*1c30*/  WARPGROUP.DEPBAR.LE gsb0, 0x0 ;  /* 0x00008000000079c5 */ /* 0x000fc40000010000 */
[----:B------:R-:W-:-:S06]  /*1c40*/  WARPGROUP.ARRIVE ;  /* 0x00000000000079c5 */ /* 0x000fcc0000000000 */
[----:B------:R-:W-:Y:S01]  /*1c50*/  HGMMA.64x16x16.F32.BF16 R24, gdesc[UR48], RZ, !UPT, gsb0 ;  /* 0x00200000301879f0 */ /* 0x000fe2000c0018ff */
[----:B------:R-:W-:Y:S01]  /*1c60*/  UMOV UR50, UR18 ;  /* 0x0000001200327c82 */ /* 0x000fe20008000000 */
[----:B------:R-:W-:Y:S01]  /*1c70*/  UMOV UR51, UR19 ;  /* 0x0000001300337c82 */ /* 0x000fe20008000000 */
[----:B------:R-:W-:Y:S01]  /*1c80*/  UIADD3 UR18, UR57, 0x2, URZ ;  /* 0x0000000239127890 */ /* 0x000fe2000fffe03f */
[----:B------:R-:W-:Y:S01]  /*1c90*/  UMOV UR19, 0x40000040 ;  /* 0x4000004000137882 */ /* 0x000fe20000000000 */
[----:B------:R-:W-:Y:S02]  /*1ca0*/  WARPGROUP.DEPBAR.LE gsb0, 0x0 ;  /* 0x00008000000079c5 */ /* 0x000fe40000010000 */
[----:B------:R-:W-:-:S06]  /*1cb0*/  WARPGROUP.ARRIVE ;  /* 0x00000000000079c5 */ /* 0x000fcc0000000000 */
[----:B------:R-:W-:Y:S01]  /*1cc0*/  HGMMA.64x16x16.F32.BF16 R40, gdesc[UR28], RZ, !UPT, gsb0 ;  /* 0x002000001c2879f0 */ /* 0x000fe2000c0018ff */
[----:B------:R-:W-:Y:S01]  /*1cd0*/  UIADD3 UR30, UR57, 0x282, URZ ;  /* 0x00000282391e7890 */ /* 0x000fe2000fffe03f */
[----:B------:R-:W-:Y:S01]  /*1ce0*/  UMOV UR28, UR16 ;  /* 0x00000010001c7c82 */ /* 0x000fe20008000000 */
[----:B------:R-:W-:Y:S01]  /*1cf0*/  UMOV UR29, UR17 ;  /* 0x00000011001d7c82 */ /* 0x000fe20008000000 */
        /* <DEDUP_REMOVED lines=66> */
[----:B------:R-:W-:Y:S03]  /*2120*/  HGMMA.64x16x16.F32.BF16 R192, gdesc[UR16], R192, gsb0 ;  /* 0x0020000010c079f0 */ /* 0x000fe600080018c0 */
[----:B------:R-:W-:Y:S02]  /*2130*/  WARPGROUP.DEPBAR.LE gsb0, 0x0 ;  /* 0x00008000000079c5 */ /* 0x000fe40000010000 */
[----:B------:R-:W-:-:S06]  /*2140*/  WARPGROUP.ARRIVE ;  /* 0x00000000000079c5 */ /* 0x000fcc0000000000 */
[----:B------:R-:W-:Y:S03]  /*2150*/  HGMMA.64x16x16.F32.BF16 R176, gdesc[UR8], R176, gsb0 ;  /* 0x0020000008b079f0 */ /* 0x000fe600080018b0 */
[----:B------:R-:W-:Y:S02]  /*2160*/  WARPGROUP.DEPBAR.LE gsb0, 0x0 ;  /* 0x00008000000079c5 */ /* 0x000fe40000010000 */
[----:B------:R-:W-:-:S06]  /*2170*/  WARPGROUP.ARRIVE ;  /* 0x00000000000079c5 */ /* 0x000fcc0000000000 */
[----:B------:R-:W-:Y:S01]  /*2180*/  HGMMA.64x16x16.F32.BF16 R160, gdesc[UR4], R160, gsb0 ;  /* 0x0020000004a079f0 */ /* 0x000fe200080018a0 */
[----:B------:R-:W-:Y:S02]  /*2190*/  UIADD3 UR4, UR56, 0x402, URZ ;  /* 0x0000040238047890 */ /* 0x000fe4000fffe03f */
        /* <DEDUP_REMOVED lines=46> */
[----:B------:R-:W-:-:S02]  /*2480*/  WARPGROUP.DEPBAR.LE gsb0, 0x0 ;  /* 0x00008000000079c5 */ /* 0x000fc40000010000 */
[----:B------:R-:W-:-:S06]  /*2490*/  WARPGROUP.ARRIVE ;  /* 0x00000000000079c5 */ /* 0x000fcc0000000000 */
[----:B------:R-:W-:Y:S01]  /*24a0*/  HGMMA.64x16x16.F32.BF16 R24, gdesc[UR48], R24, gsb0 ;  /* 0x00200000301879f0 */ /* 0x000fe20008001818 */
[----:B------:R-:W-:Y:S01]  /*24b0*/  UIADD3 UR50, UR57, 0x504, URZ ;  /* 0x0000050439327890 */ /* 0x000fe2000fffe03f */
[----:B------:R-:W-:Y:S01]  /*24c0*/  UMOV UR51, 0x40000040 ;  /* 0x4000004000337882 */ /* 0x000fe20000000000 */
[----:B------:R-:W-:Y:S02]  /*24d0*/  WARPGROUP.DEPBAR.LE gsb0, 0x0 ;  /* 0x00008000000079c5 */ /* 0x000fe40000010000 */
[----:B------:R-:W-:-:S06]  /*24e0*/  WARPGROUP.ARRIVE ;  /* 0x00000000000079c5 */ /* 0x000fcc0000000000 */
[----:B------:R-:W-:Y:S01]  /*24f0*/  HGMMA.64x16x16.F32.BF16 R40, gdesc[UR40], R40, gsb0 ;  /* 0x00200000282879f0 */ /* 0x000fe20008001828 */
[----:B------:R-:W-:Y:S01]  /*2500*/  UIADD3 UR42, UR57, 0x284, URZ ;  /* 0x00000284392a7890 */ /* 0x000fe2000fffe03f */
[----:B------:R-:W-:Y:S01]  /*2510*/  UMOV UR43, 0x40000040 ;  /* 0x40000040002b7882 */ /* 0x000fe20000000000 */
[----:B------:R-:W-:Y:S02]  /*2520*/  WARPGROUP.DEPBAR.LE gsb0, 0x0 ;  /* 0x00008000000079c5 */ /* 0x000fe40000010000 */
[----:B------:R-:W-:-:S06]  /*2530*/  WARPGROUP.ARRIVE ;  /* 0x00000000000079c5 */ /* 0x000fcc0000000000 */
[----:B------:R-:W-:Y:S01]  /*2540*/  HGMMA.64x16x16.F32.BF16 R56, gdesc[UR32], R56, gsb0 ;  /* 0x00200000203879f0 */ /* 0x000fe20008001838 */
[----:B------:R-:W-:Y:S02]  /*2550*/  UIADD3 UR32, UR56, 0x4, URZ ;  /* 0x0000000438207890 */ /* 0x000fe4000fffe03f */
[----:B------:R-:W-:Y:S01]  /*2560*/  UIADD3 UR34, UR57, 0x4, URZ ;  /* 0x0000000439227890 */ /* 0x000fe2000fffe03f */
[----:B------:R-:W-:Y:S01]  /*2570*/  UMOV UR33, 0x40000040 ;  /* 0x4000004000217882 */ /* 0x000fe20000000000 */
[----:B------:R-:W-:Y:S01]  /*2580*/  UMOV UR35, 0x40000040 ;  /* 0x4000004000237882 */ /* 0x000fe20000000000 */
[----:B------:R-:W-:Y:S02]  /*2590*/  UMOV UR41, UR33 ;  /* 0x0000002100297c82 */ /* 0x000fe40008000000 */
[----:B------:R-:W-:Y:S01]  /*25a0*/  UMOV UR40, UR32 ;  /* 0x0000002000287c82 */ /* 0x000fe20008000000 */
[----:B------:R-:W-:Y:S01]  /*25b0*/  UMOV UR48, UR32 ;  /* 0x0000002000307c82 */ /* 0x000fe20008000000 */
[----:B------:R-:W-:Y:S01]  /*25c0*/  UMOV UR49, UR33 ;  /* 0x0000002100317c82 */ /* 0x000fe20008000000 */
[----:B------:R-:W-:-:S02]  /*25d0*/  WARPGROUP.DEPBAR.LE gsb0, 0x0 ;  /* 0x00008000000079c5 */ /* 0x000fc40000010000 */
[----:B------:R-:W-:-:S06]  /*25e0*/  WARPGROUP.ARRIVE ;  /* 0x00000000000079c5 */ /* 0x000fcc0000000000 */
[----:B------:R-:W-:Y:S01]  /*25f0*/  HGMMA.64x16x16.F32.BF16 R72, gdesc[UR24], R72, gsb0 ;  /* 0x00200000184879f0 */ /* 0x000fe20008001848 */
[----:B------:R-:W-:Y:S01]  /*2600*/  UIADD3 UR26, UR57, 0x484, URZ ;  /* 0x00000484391a7890 */ /* 0x000fe2000fffe03f */
[----:B------:R-:W-:Y:S01]  /*2610*/  UMOV UR24, UR32 ;  /* 0x0000002000187c82 */ /* 0x000fe20008000000 */
[----:B------:R-:W-:Y:S01]  /*2620*/  UMOV UR25, UR33 ;  /* 0x0000002100197c82 */ /* 0x000fe20008000000 */
[----:B------:R-:W-:Y:S01]  /*2630*/  UMOV UR27, 0x40000040 ;  /* 0x40000040001b7882 */ /* 0x000fe20000000000 */
[----:B------:R-:W-:Y:S02]  /*2640*/  WARPGROUP.DEPBAR.LE gsb0, 0x0 ;  /* 0x00008000000079c5 */ /* 0x000fe40000010000 */
        /* <DEDUP_REMOVED lines=60> */
[----:B------:R-:W-:Y:S01]  /*2a10*/  UIADD3 UR12, UR56, 0x6, URZ ;  /* 0x00000006380c7890 */ /* 0x000fe2000fffe03f */
[----:B------:R-:W-:Y:S01]  /*2a20*/  UMOV UR13, 0x40000040 ;  /* 0x40000040000d7882 */ /* 0x000fe20000000000 */
[----:B------:R-:W-:Y:S01]  /*2a30*/  UIADD3 UR56, UR56, 0x406, URZ ;  /* 0x0000040638387890 */ /* 0x000fe2000fffe03f */
        /* <DEDUP_REMOVED lines=44> */
[----:B------:R-:W-:Y:S01]  /*2d00*/  UMOV UR50, UR14 ;  /* 0x0000000e00327c82 */ /* 0x000fe20008000000 */
[----:B------:R-:W-:Y:S01]  /*2d10*/  UMOV UR51, UR15 ;  /* 0x0000000f00337c82 */ /* 0x000fe20008000000 */
[----:B------:R-:W-:Y:S01]  /*2d20*/  UIADD3 UR14, UR57, 0x6, URZ ;  /* 0x00000006390e7890 */ /* 0x000fe2000fffe03f */
        /* <DEDUP_REMOVED lines=160> */
[----:B------:R-:W-:Y:S05]  /*3730*/  @!P1 BRA `(.L_x_22) ;  /* 0x0000002400109947 */ /* 0x000fea0003800000 */
[----:B------:R-:W-:Y:S01]  /*3740*/  UIADD3 UR56, UR37, 0x1, URZ ;  /* 0x0000000125387890 */ /* 0x000fe2000fffe03f */
[----:B------:R-:W-:Y:S02]  /*3750*/  IMAD.MOV.U32 R3, RZ, RZ, R0 ;  /* 0x000000ffff037224 */ /* 0x000fe400078e0000 */
[----:B-12---:R-:W-:Y:S01]  /*3760*/  IMAD.U32 R4, RZ, RZ, UR37 ;  /* 0x00000025ff047e24 */ /* 0x006fe2000f8e00ff */
[----:B------:R-:W-:-:S04]  /*3770*/  UISETP.NE.AND UP0, UPT, UR56, 0x4, UPT ;  /* 0x000000043800788c */ /* 0x000fc8000bf05270 */
[----:B------:R-:W-:Y:S02]  /*3780*/  USEL UR4, URZ, 0x1, UP0 ;  /* 0x000000013f047887 */ /* 0x000fe40008000000 */
[----:B------:R-:W-:Y:S02]  /*3790*/  USEL UR56, UR56, URZ, UP0 ;  /* 0x0000003f38387287 */ /* 0x000fe40008000000 */
[----:B------:R-:W-:-:S06]  /*37a0*/  ULOP3.LUT UR4, UR36, UR4, URZ, 0x3c, !UPT ;  /* 0x0000000424047292 */ /* 0x000fcc000f8e3c3f */
[----:B------:R-:W-:-:S07]  /*37b0*/  IMAD.U32 R7, RZ, RZ, UR4 ;  /* 0x00000004ff077e24 */ /* 0x000fce000f8e00ff */
.L_x_29:
[----:B------:R-:W-:Y:S05]  /*37c0*/  @!P0 BRA `(.L_x_23) ;  /* 0x0000000000048947 */ /* 0x000fea0003800000 */
[----:B------:R-:W-:Y:S01]  /*37d0*/  BPT.TRAP 0x1 ;  /* 0x000000040000795c */ /* 0x000fe20000300000 */
.L_x_23:
[----:B------:R-:W-:Y:S01]  /*37e0*/  ULEA UR4, UR56, UR38, 0x3 ;  /* 0x0000002638047291 */ /* 0x000fe2000f8e183f */
[----:B------:R-:W-:-:S08]  /*37f0*/  SHF.L.U32 R5, R7, 0x1f, RZ ;  /* 0x0000001f07057819 */ /* 0x000fd000000006ff */
[----:B------:R0:W1:Y:S01]  /*3800*/  SYNCS.PHASECHK.TRANS64.TRYWAIT P1, [UR4], R5 ;  /* 0x00000005ff0075a7 */ /* 0x0000620008020144 */
[----:B------:R-:W-:Y:S05]  /*3810*/  @!P0 BRA `(.L_x_24) ;  /* 0x0000000000048947 */ /* 0x000fea0003800000 */
[----:B------:R-:W-:Y:S01]  /*3820*/  BPT.TRAP 0x1 ;  /* 0x000000040000795c */ /* 0x000fe20000300000 */
.L_x_24:
[----:B-1----:R-:W-:Y:S05]  /*3830*/  @P1 BRA `(.L_x_25) ;  /* 0x0000000000081947 */ /* 0x002fea0003800000 */
[----:B------:R-:W1:Y:S02]  /*3840*/  SYNCS.PHASECHK.TRANS64.TRYWAIT P1, [UR4], R5 ;  /* 0x00000005ff0075a7 */ /* 0x000e640008020144 */
[----:B-1----:R-:W-:Y:S05]  /*3850*/  @!P1 BRA `(.L_x_26) ;  /* 0x000000e800b49947 */ /* 0x002fea0003800000 */
.L_x_25:
[----:B------:R-:W-:Y:S01]  /*3860*/  ULEA UR57, UR56, UR52, 0xb ;  /* 0x0000003438397291 */ /* 0x000fe2000f8e583f */
[----:B------:R-:W-:Y:S01]  /*3870*/  WARPGROUP.ARRIVE ;  /* 0x00000000000079c5 */ /* 0x000fe20000000000 */
[----:B------:R-:W-:Y:S01]  /*3880*/  UIMAD UR58, UR56, 0x580, UR53 ;  /* 0x00000580383a78a4 */ /* 0x000fe2000f8e0235 */
[----:B------:R-:W-:Y:S01]  /*3890*/  UMOV UR5, 0x40000040 ;  /* 0x4000004000057882 */ /* 0x000fe20000000000 */
[----:B------:R-:W-:Y:S02]  /*38a0*/  UMOV UR7, 0x40000040 ;  /* 0x4000004000077882 */ /* 0x000fe40000000000 */
[----:B------:R-:W-:Y:S01]  /*38b0*/  UIADD3 UR10, UR58, 0x80, URZ ;  /* 0x000000803a0a7890 */ /* 0x000fe2000fffe03f */
[----:B------:R-:W-:Y:S02]  /*38c0*/  UMOV UR4, UR57 ;  /* 0x0000003900047c82 */ /* 0x000fe40008000000 */
[----:B------:R-:W-:Y:S01]  /*38d0*/  UMOV UR6, UR58 ;  /* 0x0000003a00067c82 */ /* 0x000fe20008000000 */
[----:B------:R-:W-:Y:S01]  /*38e0*/  UMOV UR8, UR4 ;  /* 0x0000000400087c82 */ /* 0x000fe20008000000 */
[----:B------:R-:W-:Y:S01]  /*38f0*/  HGMMA.64x16x16.F32.BF16 R192, gdesc[UR4], R192, gsb0 ;  /* 0x0020000004c079f0 */ /* 0x000fe200080018c0 */
        /* <DEDUP_REMOVED lines=38> */
[----:B------:R-:W-:-:S02]  /*3b60*/  UIADD3 UR4, UR57, 0x2, URZ ;  /* 0x0000000239047890 */ /* 0x000fc4000fffe03f */
[----:B------:R-:W-:Y:S01]  /*3b70*/  UIADD3 UR5, UR58, 0x2, URZ ;  /* 0x000000023a057890 */ /* 0x000fe2000fffe03f */
        /* <DEDUP_REMOVED lines=101> */
[----:B------:R-:W-:Y:S01]  /*41d0*/  UMOV UR8, UR4 ;  /* 0x0000000400087c82 */ /* 0x000fe20008000000 */
[----:B------:R-:W-:Y:S01]  /*41e0*/  UMOV UR9, 0x40000040 ;  /* 0x4000004000097882 */ /* 0x000fe20000000000 */
        /* <DEDUP_REMOVED lines=124> */
[----:B------:R-:W-:Y:S02]  /*49b0*/  WARPGROUP.DEPBAR.LE gsb0, 0x0 ;  /* 0x00008000000079c5 */ /* 0x000fe40000010000 */
[----:B------:R-:W-:-:S06]  /*49c0*/  WARPGROUP.ARRIVE ;  /* 0x00000000000079c5 */ /* 0x000fcc0000000000 */
[----:B------:R-:W-:Y:S01]  /*49d0*/  HGMMA.64x16x16.F32.BF16 R152, gdesc[UR12], R152, gsb0 ;  /* 0x002000000c9879f0 */ /* 0x000fe20008001898 */
[----:B------:R-:W-:Y:S02]  /*49e0*/  UIADD3 UR12, UR58, 0x4, URZ ;  /* 0x000000043a0c7890 */ /* 0x000fe4000fffe03f */
[----:B------:R-:W-:Y:S02]  /*49f0*/  UIADD3 UR13, UR58, 0x84, URZ ;  /* 0x000000843a0d7890 */ /* 0x000fe4000fffe03f */
        /* <DEDUP_REMOVED lines=31> */
[----:B------:R-:W-:Y:S01]  /*4bf0*/  UMOV UR10, UR13 ;  /* 0x0000000d000a7c82 */ /* 0x000fe20008000000 */
[----:B------:R-:W-:Y:S01]  /*4c00*/  UMOV UR11, 0x40000040 ;  /* 0x40000040000b7882 */ /* 0x000fe20000000000 */
[----:B------:R-:W-:Y:S01]  /*4c10*/  UMOV UR13, UR5 ;  /* 0x00000005000d7c82 */ /* 0x000fe20008000000 */
        /* <DEDUP_REMOVED lines=97> */
[----:B------:R-:W-:Y:S01]  /*5230*/  UIADD3 UR57, UR57, 0x406, URZ ;  /* 0x0000040639397890 */ /* 0x000fe2000fffe03f */
        /* <DEDUP_REMOVED lines=128> */
[----:B------:R-:W-:Y:S01]  /*5a40*/  BPT.TRAP 0x1 ;  /* 0x000000040000795c */ /* 0x000fe20000300000 */
.L_x_27:
[----:B------:R-:W-:-:S13]  /*5a50*/  ISETP.NE.AND P1, PT, R2, RZ, PT ;  /* 0x000000ff0200720c */ /* 0x000fda0003f25270 */
[----:B01----:R-:W-:-:S05]  /*5a60*/  @P1 LEA R5, R4, UR38, 0x3 ;  /* 0x0000002604051c11 */ /* 0x003fca000f8e18ff */
[----:B------:R-:W-:-:S05]  /*5a70*/  @P1 VIADD R5, R5, 0x20 ;  /* 0x0000002005051836 */ /* 0x000fca0000000000 */
[----:B------:R-:W-:-:S04]  /*5a80*/  @P1 PRMT R5, R16, 0x654, R5 ;  /* 0x0000065410051816 */ /* 0x000fc80000000005 */
[----:B------:R0:W-:Y:S01]  /*5a90*/  @P1 SYNCS.ARRIVE.TRANS64.RED.A1T0 RZ, [R5+URZ], RZ ;  /* 0x000000ff05ff19a7 */ /* 0x0001e2000810043f */
[----:B------:R-:W-:-:S13]  /*5aa0*/  ISETP.GT.U32.AND P1, PT, R17, 0x1, PT ;  /* 0x000000011100780c */ /* 0x000fda0003f24070 */
[----:B0-----:R-:W-:Y:S05]  /*5ab0*/  @P1 BRA `(.L_x_28) ;  /* 0x0000000000041947 */ /* 0x001fea0003800000 */
[----:B------:R-:W-:Y:S01]  /*5ac0*/  BPT.TRAP 0x1 ;  /* 0x000000040000795c */ /* 0x000fe20000300000 */
.L_x_28:
[----:B------:R-:W-:Y:S01]  /*5ad0*/  UIADD3 UR56, UR56, 0x1, URZ ;  /* 0x0000000138387890 */ /* 0x000fe2000fffe03f */
[C---:B------:R-:W-:Y:S01]  /*5ae0*/  ISETP.GT.AND P2, PT, R3.reuse, 0x1, PT ;  /* 0x000000010300780c */ /* 0x040fe20003f44270 */
[----:B------:R-:W-:Y:S02]  /*5af0*/  VIADD R4, R4, 0x1 ;  /* 0x0000000104047836 */ /* 0x000fe40000000000 */
[----:B------:R-:W-:Y:S01]  /*5b00*/  UISETP.NE.AND UP0, UPT, UR56, 0x4, UPT ;  /* 0x000000043800788c */ /* 0x000fe2000bf05270 */
[----:B------:R-:W-:Y:S02]  /*5b10*/  VIADD R3, R3, 0xffffffff ;  /* 0xffffffff03037836 */ /* 0x000fe40000000000 */
[C---:B------:R-:W-:Y:S01]  /*5b20*/  ISETP.NE.AND P1, PT, R4.reuse, 0x4, PT ;  /* 0x000000040400780c */ /* 0x040fe20003f25270 */
[----:B------:R-:W-:Y:S02]  /*5b30*/  USEL UR4, URZ, 0x1, UP0 ;  /* 0x000000013f047887 */ /* 0x000fe40008000000 */
[----:B------:R-:W-:Y:S01]  /*5b40*/  USEL UR56, UR56, URZ, UP0 ;  /* 0x0000003f38387287 */ /* 0x000fe20008000000 */
[----:B------:R-:W-:-:S03]  /*5b50*/  SEL R4, R4, RZ, P1 ;  /* 0x000000ff04047207 */ /* 0x000fc60000800000 */
[----:B------:R-:W-:Y:S01]  /*5b60*/  LOP3.LUT R7, R7, UR4, RZ, 0x3c, !PT ;  /* 0x0000000407077c12 */ /* 0x000fe2000f8e3cff */
[----:B------:R-:W-:Y:S07]  /*5b70*/  @P2 BRA `(.L_x_29) ;  /* 0xffffffdc00102947 */ /* 0x000fee000383ffff */
.L_x_22:
[----:B------:R-:W0:Y:S02]  /*5b80*/  LDC R3, c[0x0][0x28c] ;  /* 0x0000a300ff037b82 */ /* 0x000e240000000800 */
[----:B0-----:R-:W-:-:S13]  /*5b90*/  ISETP.GE.AND P1, PT, R3, 0x1, PT ;  /* 0x000000010300780c */ /* 0x001fda0003f26270 */
[----:B------:R-:W-:Y:S05]  /*5ba0*/  @!P1 BRA `(.L_x_30) ;  /* 0x0000000000349947 */ /* 0x000fea0003800000 */
[----:B------:R-:W-:Y:S05]  /*5bb0*/  @!P0 BRA `(.L_x_31) ;  /* 0x0000000000048947 */ /* 0x000fea0003800000 */
[----:B------:R-:W-:Y:S01]  /*5bc0*/  BPT.TRAP 0x1 ;  /* 0x000000040000795c */ /* 0x000fe20000300000 */
.L_x_31:
[----:B------:R-:W-:Y:S01]  /*5bd0*/  ISETP.NE.AND P0, PT, R2, RZ, PT ;  /* 0x000000ff0200720c */ /* 0x000fe20003f05270 */
[----:B------:R-:W-:-:S12]  /*5be0*/  IMAD.U32 R3, RZ, RZ, UR38 ;  /* 0x00000026ff037e24 */ /* 0x000fd8000f8e00ff */
[----:B------:R-:W-:-:S04]  /*5bf0*/  @P0 VIADD R0, R0, UR37 ;  /* 0x0000002500000c36 */ /* 0x000fc80008000000 */
[----:B------:R-:W-:-:S05]  /*5c00*/  @P0 IMAD.SHL.U32 R0, R0, 0x8, RZ ;  /* 0x0000000800000824 */ /* 0x000fca00078e00ff */
[----:B------:R-:W-:-:S04]  /*5c10*/  @P0 LOP3.LUT R0, R0, 0x18, RZ, 0xc0, !PT ;  /* 0x0000001800000812 */ /* 0x000fc800078ec0ff */
[----:B------:R-:W-:-:S04]  /*5c20*/  @P0 IADD3 R3, R3, 0x20, R0 ;  /* 0x0000002003030810 */ /* 0x000fc80007ffe000 */
[----:B------:R-:W-:-:S04]  /*5c30*/  @P0 PRMT R3, R16, 0x654, R3 ;  /* 0x0000065410030816 */ /* 0x000fc80000000003 */
[----:B------:R0:W-:Y:S01]  /*5c40*/  @P0 SYNCS.ARRIVE.TRANS64.RED.A1T0 RZ, [R3+URZ], RZ ;  /* 0x000000ff03ff09a7 */ /* 0x0001e2000810043f */
[----:B------:R-:W-:-:S13]  /*5c50*/  ISETP.GT.U32.AND P0, PT, R17, 0x1, PT ;  /* 0x000000011100780c */ /* 0x000fda0003f04070 */
[----:B0-----:R-:W-:Y:S05]  /*5c60*/  @P0 BRA `(.L_x_30) ;  /* 0x0000000000040947 */ /* 0x001fea0003800000 */
[----:B------:R-:W-:Y:S01]  /*5c70*/  BPT.TRAP 0x1 ;  /* 0x000000040000795c */ /* 0x000fe20000300000 */
.L_x_30:
[----:B------:R-:W3:Y:S01]  /*5c80*/  LDL.LU R9, [R1] ;  /* 0x0000000001097983 */ /* 0x000ee20000300800 */
[----:B------:R-:W0:Y:S01]  /*5c90*/  LDC R6, c[0x0][0x288] ;  /* 0x0000a200ff067b82 */ /* 0x000e220000000800 */
[----:B------:R-:W4:Y:S01]  /*5ca0*/  S2R R10, SR_TID.X ;  /* 0x00000000000a7919 */ /* 0x000f220000002100 */
[----:B------:R-:W-:Y:S01]  /*5cb0*/  UIADD3 UR37, UR39, UR37, URZ ;  /* 0x0000002527257290 */ /* 0x000fe2000fffe03f */
[----:B------:R-:W-:Y:S01]  /*5cc0*/  IMAD R23, R23, 0xb0, RZ ;  /* 0x000000b017177824 */ /* 0x000fe200078e02ff */
[----:B------:R-:W-:Y:S01]  /*5cd0*/  ULDC UR8, c[0x0][0x284] ;  /* 0x0000a10000087ab9 */ /* 0x000fe20000000800 */
[----:B------:R-:W-:Y:S01]  /*5ce0*/  ULDC.64 UR6, c[0x0][0x5d0] ;  /* 0x0001740000067ab9 */ /* 0x000fe20000000a00 */
[----:B------:R-:W-:-:S04]  /*5cf0*/  USHF.R.U32.HI UR4, URZ, 0x2, UR37 ;  /* 0x000000023f047899 */ /* 0x000fc80008011625 */
[----:B------:R-:W-:Y:S01]  /*5d00*/  ULOP3.LUT UR4, UR4, 0x1, URZ, 0xc0, !UPT ;  /* 0x0000000104047892 */ /* 0x000fe2000f8ec03f */
[--C-:B----4-:R-:W-:Y:S02]  /*5d10*/  SHF.R.U32.HI R0, RZ, 0x7, R10.reuse ;  /* 0x00000007ff007819 */ /* 0x110fe4000001160a */
[----:B------:R-:W-:Y:S02]  /*5d20*/  SHF.R.U32.HI R3, RZ, 0x2, R10 ;  /* 0x00000002ff037819 */ /* 0x000fe4000001160a */
[----:B------:R-:W-:Y:S02]  /*5d30*/  LOP3.LUT R0, R0, 0x1, RZ, 0xc0, !PT ;  /* 0x0000000100007812 */ /* 0x000fe400078ec0ff */
[----:B-12---:R-:W-:Y:S02]  /*5d40*/  LOP3.LUT R4, R10, 0x60, RZ, 0xc0, !PT ;  /* 0x000000600a047812 */ /* 0x006fe400078ec0ff */
[----:B------:R-:W-:Y:S01]  /*5d50*/  LOP3.LUT R3, R3, 0x7, RZ, 0xc0, !PT ;  /* 0x0000000703037812 */ /* 0x000fe200078ec0ff */
[----:B------:R-:W-:Y:S01]  /*5d60*/  IMAD.SHL.U32 R8, R0, 0x40, RZ ;  /* 0x0000004000087824 */ /* 0x000fe200078e00ff */
[----:B------:R-:W-:-:S04]  /*5d70*/  SHF.R.U32.HI R4, RZ, 0x1, R4 ;  /* 0x00000001ff047819 */ /* 0x000fc80000011604 */
[--C-:B------:R-:W-:Y:S02]  /*5d80*/  IADD3 R7, RZ, -R4, -R3.reuse ;  /* 0x80000004ff077210 */ /* 0x100fe40007ffe803 */
[----:B------:R-:W-:Y:S02]  /*5d90*/  LOP3.LUT R5, R8, 0x40, R3, 0xe2, !PT ;  /* 0x0000004008057812 */ /* 0x000fe400078ee203 */
[----:B------:R-:W-:Y:S02]  /*5da0*/  LOP3.LUT R3, R10, 0x3, RZ, 0xc0, !PT ;  /* 0x000000030a037812 */ /* 0x000fe400078ec0ff */
[----:B0-----:R-:W-:-:S03]  /*5db0*/  ISETP.GE.AND P0, PT, R23, R6, PT ;  /* 0x000000061700720c */ /* 0x001fc60003f06270 */
[----:B------:R-:W-:Y:S02]  /*5dc0*/  IMAD R12, R3, -0x2, R6 ;  /* 0xfffffffe030c7824 */ /* 0x000fe400078e0206 */
[----:B------:R-:W-:Y:S01]  /*5dd0*/  IMAD.SHL.U32 R6, R10, 0x2, RZ ;  /* 0x000000020a067824 */ /* 0x000fe200078e00ff */
[----:B------:R-:W-:Y:S01]  /*5de0*/  UISETP.GT.U32.AND UP1, UPT, UR37, 0x3, UPT ;  /* 0x000000032500788c */ /* 0x000fe2000bf24070 */
[----:B------:R-:W-:Y:S01]  /*5df0*/  SHF.R.S32.HI R15, RZ, 0x1f, R18 ;  /* 0x0000001fff0f7819 */ /* 0x000fe20000011412 */
[----:B------:R-:W-:Y:S02]  /*5e00*/  UISETP.NE.U32.AND UP0, UPT, UR4, 0x1, UPT ;  /* 0x000000010400788c */ /* 0x000fe4000bf05070 */
[----:B------:R-:W-:Y:S01]  /*5e10*/  LOP3.LUT R6, R23, 0x6, R6, 0xf8, !PT ;  /* 0x0000000617067812 */ /* 0x000fe200078ef806 */
[----:B------:R-:W-:Y:S01]  /*5e20*/  UISETP.LT.U32.AND UP1, UPT, UR39, 0x4, UP1 ;  /* 0x000000042700788c */ /* 0x000fe20008f21070 */
[----:B------:R-:W-:Y:S01]  /*5e30*/  IMAD R0, R0, -0x40, R7 ;  /* 0xffffffc000007824 */ /* 0x000fe200078e0207 */
[----:B------:R-:W-:Y:S01]  /*5e40*/  UISETP.GT.U32.AND UP0, UPT, UR39, 0x3, !UP0 ;  /* 0x000000032700788c */ /* 0x000fe2000c704070 */
[----:B------:R-:W-:Y:S01]  /*5e50*/  IMAD R11, R15, UR6, RZ ;  /* 0x000000060f0b7c24 */ /* 0x000fe2000f8e02ff */
[----:B------:R-:W-:Y:S01]  /*5e60*/  SHF.R.S32.HI R7, RZ, 0x1f, R6 ;  /* 0x0000001fff077819 */ /* 0x000fe20000011406 */
[----:B------:R-:W-:-:S02]  /*5e70*/  USEL UR5, URZ, 0x1, !UP1 ;  /* 0x000000013f057887 */ /* 0x000fc4000c800000 */
[----:B------:R-:W-:Y:S01]  /*5e80*/  USEL UR4, URZ, 0x1, !UP0 ;  /* 0x000000013f047887 */ /* 0x000fe2000c000000 */
[C---:B------:R-:W-:Y:S01]  /*5e90*/  IMAD R13, R18.reuse, UR7, R11 ;  /* 0x00000007120d7c24 */ /* 0x040fe2000f8e020b */
[----:B------:R-:W-:Y:S01]  /*5ea0*/  ULOP3.LUT UR37, UR37, 0x3, URZ, 0xc0, !UPT ;  /* 0x0000000325257892 */ /* 0x000fe2000f8ec03f */
[----:B------:R-:W-:Y:S01]  /*5eb0*/  IMAD.WIDE.U32 R10, R18, UR6, R6 ;  /* 0x00000006120a7c25 */ /* 0x000fe2000f8e0006 */
[----:B------:R-:W-:-:S03]  /*5ec0*/  ULOP3.LUT UR36, UR4, UR36, UR5, 0x96, !UPT ;  /* 0x0000002404247292 */ /* 0x000fc6000f8e9605 */
[----:B------:R-:W-:Y:S02]  /*5ed0*/  IMAD.IADD R11, R11, 0x1, R13 ;  /* 0x000000010b0b7824 */ /* 0x000fe400078e020d */
[----:B---3--:R-:W-:-:S05]  /*5ee0*/  IMAD.SHL.U32 R3, R9, 0x100, RZ ;  /* 0x0000010009037824 */ /* 0x008fca00078e00ff */
[----:B------:R-:W-:Y:S01]  /*5ef0*/  ISETP.GE.OR P0, PT, R3, UR8, P0 ;  /* 0x0000000803007c0c */ /* 0x000fe20008706670 */
[----:B------:R-:W-:-:S03]  /*5f00*/  IMAD.WIDE R8, R9, 0x100, RZ ;  /* 0x0000010009087825 */ /* 0x000fc600078e02ff */
[----:B------:R-:W-:Y:S02]  /*5f10*/  LOP3.LUT R5, R8, R5, R4, 0xfe, !PT ;  /* 0x0000000508057212 */ /* 0x000fe400078efe04 */
[----:B------:R-:W-:Y:S01]  /*5f20*/  IADD3 R4, -R3, UR8, R0 ;  /* 0x0000000803047c10 */ /* 0x000fe2000fffe100 */
[----:B------:R-:W-:Y:S02]  /*5f30*/  IMAD.IADD R3, R12, 0x1, -R23 ;  /* 0x000000010c037824 */ /* 0x000fe400078e0a17 */
[----:B------:R-:W-:-:S04]  /*5f40*/  IMAD.MOV.U32 R0, RZ, RZ, -0x1 ;  /* 0xffffffffff007424 */ /* 0x000fc800078e00ff */
[----:B------:R-:W-:Y:S05]  /*5f50*/  @P0 BRA `(.L_x_32) ;  /* 0x000000a400a40947 */ /* 0x000fea0003800000 */
[----:B------:R-:W0:Y:S01]  /*5f60*/  LDC.64 R206, c[0x0][0x5c8] ;  /* 0x00017200ffce7b82 */ /* 0x000e220000000a00 */
[----:B-----5:R-:W-:Y:S01]  /*5f70*/  FSETP.NEU.AND P2, PT, R200, RZ, PT ;  /* 0x000000ffc800720b */ /* 0x020fe20003f4d000 */
[----:B------:R-:W-:Y:S01]  /*5f80*/  BSSY B0, `(.L_x_32) ;  /* 0x0000a66000007945 */ /* 0x000fe20003800000 */
[----:B------:R-:W-:-:S04]  /*5f90*/  ISETP.GT.AND P0, PT, R3, RZ, PT ;  /* 0x000000ff0300720c */ /* 0x000fc80003f04270 */
[----:B------:R-:W-:Y:S01]  /*5fa0*/  ISETP.GT.AND P1, PT, R4, RZ, P0 ;  /* 0x000000ff0400720c */ /* 0x000fe20000724270 */
[-C--:B0-----:R-:W-:Y:S02]  /*5fb0*/  IMAD R14, R9, R206.reuse, RZ ;  /* 0x000000ce090e7224 */ /* 0x081fe400078e02ff */
[----:B------:R-:W-:-:S04]  /*5fc0*/  IMAD.WIDE.U32 R12, R5, R206, R10 ;  /* 0x000000ce050c7225 */ /* 0x000fc800078e000a */
[----:B------:R-:W-:-:S04]  /*5fd0*/  IMAD R211, R5, R207, R14 ;  /* 0x000000cf05d37224 */ /* 0x000fc800078e020e */
[----:B------:R-:W-:Y:S01]  /*5fe0*/  IMAD.IADD R211, R13, 0x1, R211 ;  /* 0x000000010dd37824 */ /* 0x000fe200078e02d3 */
[----:B------:R-:W-:Y:S06]  /*5ff0*/  @!P2 BRA `(.L_x_33) ;  /* 0x000000740088a947 */ /* 0x000fec0003800000 */
[----:B------:R-:W0:Y:S01]  /*6000*/  LDC.64 R204, c[0x0][0x5b8] ;  /* 0x00016e00ffcc7b82 */ /* 0x000e220000000a00 */
[----:B------:R-:W-:-:S07]  /*6010*/  ULDC.64 UR4, c[0x0][0x5c0] ;  /* 0x0001700000047ab9 */ /* 0x000fce0000000a00 */
[----:B------:R-:W1:Y:S08]  /*6020*/  LDC.64 R202, c[0x0][0x5b0] ;  /* 0x00016c00ffca7b82 */ /* 0x000e700000000a00 */
[----:B------:R-:W2:Y:S01]  /*6030*/  LDC.64 R20, c[0x0][0x5a8] ;  /* 0x00016a00ff147b82 */ /* 0x000ea20000000a00 */
[-C--:B0-----:R-:W-:Y:S02]  /*6040*/  IMAD R8, R15, R204.reuse, RZ ;  /* 0x000000cc0f087224 */ /* 0x081fe400078e02ff */
[----:B------:R-:W-:-:S04]  /*6050*/  IMAD.WIDE.U32 R10, R18, R204, R6 ;  /* 0x000000cc120a7225 */ /* 0x000fc800078e0006 */
[----:B------:R-:W-:Y:S02]  /*6060*/  IMAD R205, R18, R205, R8 ;  /* 0x000000cd12cd7224 */ /* 0x000fe400078e0208 */
[----:B-1----:R-:W-:Y:S02]  /*6070*/  IMAD R8, R9, R202, RZ ;  /* 0x000000ca09087224 */ /* 0x002fe400078e02ff */
[----:B------:R-:W-:Y:S02]  /*6080*/  IMAD.IADD R9, R11, 0x1, R205 ;  /* 0x000000010b097824 */ /* 0x000fe400078e02cd */
[----:B------:R-:W-:Y:S02]  /*6090*/  IMAD R23, R5, R203, R8 ;  /* 0x000000cb05177224 */ /* 0x000fe400078e0208 */
[----:B------:R-:W-:-:S04]  /*60a0*/  IMAD.MOV.U32 R8, RZ, RZ, R10 ;  /* 0x000000ffff087224 */ /* 0x000fc800078e000a */
[----:B------:R-:W-:-:S04]  /*60b0*/  IMAD.WIDE.U32 R14, R5, R202, R8 ;  /* 0x000000ca050e7225 */ /* 0x000fc800078e0008 */
[----:B------:R-:W-:Y:S01]  /*60c0*/  IMAD.IADD R13, R15, 0x1, R23 ;  /* 0x000000010f0d7824 */ /* 0x000fe200078e0217 */
[----:B--2---:R-:W-:-:S04]  /*60d0*/  LEA R208, P2, R14, R20, 0x1 ;  /* 0x000000140ed07211 */ /* 0x004fc800078408ff */
[----:B------:R-:W-:-:S05]  /*60e0*/  LEA.HI.X R209, R14, R21, R13, 0x1, P2 ;  /* 0x000000150ed17211 */ /* 0x000fca00010f0c0d */
[----:B------:R0:W2:Y:S01]  /*60f0*/  @P1 LDG.E.LTC128B.U16 R210, desc[UR54][R208.64] ;  /* 0x00000036d0d21981 */ /* 0x0000a2000c1e1520 */
[----:B------:R-:W-:Y:S01]  /*6100*/  IMAD.WIDE.U32 R14, R5, R202, R6 ;  /* 0x000000ca050e7225 */ /* 0x000fe200078e0006 */
[----:B------:R-:W-:Y:S01]  /*6110*/  ISETP.GT.AND P3, PT, R3, 0x1, PT ;  /* 0x000000010300780c */ /* 0x000fe20003f64270 */
[----:B------:R-:W-:Y:S02]  /*6120*/  BSSY B1, `(.L_x_34) ;  /* 0x0000012000017945 */ /* 0x000fe40003800000 */
[----:B0-----:R-:W-:Y:S02]  /*6130*/  IMAD.IADD R209, R23, 0x1, R15 ;  /* 0x0000000117d17824 */ /* 0x001fe400078e020f */
[----:B------:R-:W-:Y:S01]  /*6140*/  IMAD.MOV.U32 R208, RZ, RZ, R14 ;  /* 0x000000ffffd07224 */ /* 0x000fe200078e000e */
[----:B------:R-:W-:-:S03]  /*6150*/  LEA R14, P2, R12, UR4, 0x1 ;  /* 0x000000040c0e7c11 */ /* 0x000fc6000f8408ff */
[----:B------:R-:W-:Y:S01]  /*6160*/  IMAD.WIDE.U32 R208, R18, R204, R208 ;  /* 0x000000cc12d07225 */ /* 0x000fe200078e00d0 */
[----:B------:R-:W-:Y:S02]  /*6170*/  LEA.HI.X R15, R12, UR5, R211, 0x1, P2 ;  /* 0x000000050c0f7c11 */ /* 0x000fe400090f0cd3 */
[----:B------:R-:W-:Y:S02]  /*6180*/  ISETP.GT.AND P2, PT, R4, RZ, P3 ;  /* 0x000000ff0400720c */ /* 0x000fe40001f44270 */
[----:B------:R-:W-:Y:S01]  /*6190*/  LEA R12, P4, R208, R20, 0x1 ;  /* 0x00000014d00c7211 */ /* 0x000fe200078808ff */
[C---:B--2---:R-:W-:Y:S01]  /*61a0*/  IMAD.U32 R13, R210.reuse, 0x10000, RZ ;  /* 0x00010000d20d7824 */ /* 0x044fe200078e00ff */
[----:B------:R-:W-:-:S03]  /*61b0*/  PRMT R214, R210, 0x7610, R214 ;  /* 0x00007610d2d67816 */ /* 0x000fc600000000d6 */
[----:B------:R-:W-:-:S04]  /*61c0*/  FMUL R13, R13, R200 ;  /* 0x000000c80d0d7220 */ /* 0x000fc80000400000 */
[----:B------:R-:W-:Y:S01]  /*61d0*/  FFMA R13, R192, R201, R13 ;  /* 0x000000c9c00d7223 */ /* 0x000fe2000000000d */
[----:B------:R-:W-:-:S04]  /*61e0*/  IMAD.IADD R192, R205, 0x1, R209 ;  /* 0x00000001cdc07824 */ /* 0x000fc800078e02d1 */
[----:B------:R-:W-:Y:S02]  /*61f0*/  F2FP.BF16.F32.PACK_AB R209, RZ, R13 ;  /* 0x0000000dffd1723e */ /* 0x000fe400000010ff */
[----:B------:R-:W-:-:S03]  /*6200*/  LEA.HI.X R13, R208, R21, R192, 0x1, P4 ;  /* 0x00000015d00d7211 */ /* 0x000fc600020f0cc0 */
[----:B------:R0:W-:Y:S01]  /*6210*/  @P1 STG.E.U16 desc[UR54][R14.64], R209 ;  /* 0x000000d10e001986 */ /* 0x0001e2000c101536 */
[----:B------:R-:W-:Y:S05]  /*6220*/  @!P2 BRA `(.L_x_35) ;  /* 0x000000000004a947 */ /* 0x000fea0003800000 */
[----:B------:R1:W5:Y:S02]  /*6230*/  LDG.E.LTC128B.U16 R214, desc[UR54][R12.64+0x2] ;  /* 0x000002360cd67981 */ /* 0x000364000c1e1520 */
.L_x_35:
[----:B------:R-:W-:Y:S05]  /*6240*/  BSYNC B1 ;  /* 0x0000000000017941 */ /* 0x000fea0003800000 */
.L_x_34:
[----:B------:R-:W-:Y:S01]  /*6250*/  SHF.L.U64.HI R211, R202, 0x3, R203 ;  /* 0x00000003cad37819 */ /* 0x000fe200000102cb */
[----:B0----5:R-:W-:Y:S01]  /*6260*/  IMAD.U32 R209, R214, 0x10000, RZ ;  /* 0x00010000d6d17824 */ /* 0x021fe200078e00ff */
[----:B------:R-:W-:Y:S01]  /*6270*/  ISETP.GT.AND P1, PT, R4, 0x8, P0 ;  /* 0x000000080400780c */ /* 0x000fe20000724270 */
[----:B------:R-:W-:Y:S02]  /*6280*/  IMAD.SHL.U32 R210, R202, 0x8, RZ ;  /* 0x00000008cad27824 */ /* 0x000fe400078e00ff */
[----:B------:R-:W-:Y:S02]  /*6290*/  FMUL R192, R209, R200 ;  /* 0x000000c8d1c07220 */ /* 0x000fe40000400000 */
[----:B------:R-:W-:-:S04]  /*62a0*/  IMAD.WIDE.U32 R212, R5, R202, R210 ;  /* 0x000000ca05d47225 */ /* 0x000fc800078e00d2 */
[----:B------:R-:W-:Y:S01]  /*62b0*/  FFMA R192, R193, R201, R192 ;  /* 0x000000c9c1c07223 */ /* 0x000fe200000000c0 */
[----:B------:R-:W-:Y:S01]  /*62c0*/  IMAD.IADD R215, R23, 0x1, R213 ;  /* 0x0000000117d77824 */ /* 0x000fe200078e02d5 */
[----:B------:R-:W-:-:S03]  /*62d0*/  IADD3 R193, P4, R10, R212, RZ ;  /* 0x000000d40ac17210 */ /* 0x000fc60007f9e0ff */
[----:B------:R-:W-:Y:S02]  /*62e0*/  F2FP.BF16.F32.PACK_AB R209, RZ, R192 ;  /* 0x000000c0ffd1723e */ /* 0x000fe400000010ff */
[----:B------:R-:W-:Y:S01]  /*62f0*/  IMAD.X R208, R215, 0x1, R9, P4 ;  /* 0x00000001d7d07824 */ /* 0x000fe200020e0609 */
[----:B------:R-:W-:Y:S02]  /*6300*/  LEA R192, P4, R193, R20, 0x1 ;  /* 0x00000014c1c07211 */ /* 0x000fe400078808ff */
[----:B------:R-:W-:Y:S02]  /*6310*/  PRMT R216, R209, 0x7610, R216 ;  /* 0x00007610d1d87816 */ /* 0x000fe400000000d8 */
[----:B------:R-:W-:-:S03]  /*6320*/  LEA.HI.X R193, R193, R21, R208, 0x1, P4 ;  /* 0x00000015c1c17211 */ /* 0x000fc600020f0cd0 */
[----:B------:R0:W-:Y:S04]  /*6330*/  @P2 STG.E.U16 desc[UR54][R14.64+0x2], R216 ;  /* 0x000002d80e002986 */ /* 0x0001e8000c101536 */
[----:B------:R2:W3:Y:S01]  /*6340*/  @P1 LDG.E.LTC128B.U16 R214, desc[UR54][R192.64] ;  /* 0x00000036c0d61981 */ /* 0x0004e2000c1e1520 */
[C---:B------:R-:W-:Y:S01]  /*6350*/  IMAD.SHL.U32 R219, R206.reuse, 0x10, RZ ;  /* 0x00000010cedb7824 */ /* 0x040fe200078e00ff */
[----:B------:R-:W-:Y:S01]  /*6360*/  SHF.L.U64.HI R218, R206, 0x4, R207 ;  /* 0x00000004ceda7819 */ /* 0x000fe200000102cf */
[----:B------:R-:W-:Y:S01]  /*6370*/  BSSY B1, `(.L_x_36) ;  /* 0x0000011000017945 */ /* 0x000fe20003800000 */
[----:B--2---:R-:W-:-:S05]  /*6380*/  IADD3 R192, P2, R6, R212, RZ ;  /* 0x000000d406c07210 */ /* 0x004fca0007f5e0ff */
[----:B------:R-:W-:Y:S02]  /*6390*/  IMAD.X R193, R7, 0x1, R215, P2 ;  /* 0x0000000107c17824 */ /* 0x000fe400010e06d7 */
[----:B------:R-:W-:-:S03]  /*63a0*/  IMAD.WIDE.U32 R192, R18, R204, R192 ;  /* 0x000000cc12c07225 */ /* 0x000fc600078e00c0 */
[----:B------:R-:W-:Y:S01]  /*63b0*/  LEA R208, P2, R192, R20, 0x1 ;  /* 0x00000014c0d07211 */ /* 0x000fe200078408ff */
[----:B---3--:R-:W-:-:S04]  /*63c0*/  IMAD.U32 R209, R214, 0x10000, RZ ;  /* 0x00010000d6d17824 */ /* 0x008fc800078e00ff */
[----:B------:R-:W-:-:S04]  /*63d0*/  FMUL R209, R209, R200 ;  /* 0x000000c8d1d17220 */ /* 0x000fc80000400000 */
[----:B------:R-:W-:Y:S01]  /*63e0*/  FFMA R194, R194, R201, R209 ;  /* 0x000000c9c2c27223 */ /* 0x000fe200000000d1 */
[----:B------:R-:W-:-:S04]  /*63f0*/  IMAD.IADD R209, R205, 0x1, R193 ;  /* 0x00000001cdd17824 */ /* 0x000fc800078e02c1 */
[----:B------:R-:W-:Y:S02]  /*6400*/  F2FP.BF16.F32.PACK_AB R194, RZ, R194 ;  /* 0x000000c2ffc2723e */ /* 0x000fe400000010ff */
[----:B------:R-:W-:Y:S02]  /*6410*/  LEA.HI.X R209, R192, R21, R209, 0x1, P2 ;  /* 0x00000015c0d17211 */ /* 0x000fe400010f0cd1 */
[----:B------:R-:W-:Y:S02]  /*6420*/  IADD3 R192, P4, R219, R14, RZ ;  /* 0x0000000edbc07210 */ /* 0x000fe40007f9e0ff */
[----:B------:R-:W-:-:S03]  /*6430*/  ISETP.GT.AND P2, PT, R4, 0x8, P3 ;  /* 0x000000080400780c */ /* 0x000fc60001f44270 */
[----:B------:R-:W-:-:S05]  /*6440*/  IMAD.X R193, R218, 0x1, R15, P4 ;  /* 0x00000001dac17824 */ /* 0x000fca00020e060f */
[----:B------:R0:W-:Y:S05]  /*6450*/  @P1 STG.E.U16 desc[UR54][R192.64], R194 ;  /* 0x000000c2c0001986 */ /* 0x0001ea000c101536 */
[----:B------:R-:W-:Y:S05]  /*6460*/  @!P2 BRA `(.L_x_37) ;  /* 0x000000000004a947 */ /* 0x000fea0003800000 */
[----:B------:R2:W5:Y:S02]  /*6470*/  LDG.E.LTC128B.U16 R214, desc[UR54][R208.64+0x2] ;  /* 0x00000236d0d67981 */ /* 0x000564000c1e1520 */
.L_x_37:
[----:B------:R-:W-:Y:S05]  /*6480*/  BSYNC B1 ;  /* 0x0000000000017941 */ /* 0x000fea0003800000 */
.L_x_36:
[----:B-----5:R-:W-:Y:S01]  /*6490*/  IMAD.U32 R217, R214, 0x10000, RZ ;  /* 0x00010000d6d97824 */ /* 0x020fe200078e00ff */
[----:B------:R-:W-:Y:S01]  /*64a0*/  ISETP.GT.AND P1, PT, R3, 0x8, PT ;  /* 0x000000080300780c */ /* 0x000fe20003f24270 */
[----:B------:R-:W-:Y:S02]  /*64b0*/  BSSY B1, `(.L_x_38) ;  /* 0x0000008000017945 */ /* 0x000fe40003800000 */
[----:B0-----:R-:W-:Y:S01]  /*64c0*/  FMUL R194, R217, R200 ;  /* 0x000000c8d9c27220 */ /* 0x001fe20000400000 */
[----:B------:R-:W-:-:S03]  /*64d0*/  ISETP.GT.AND P4, PT, R4, RZ, P1 ;  /* 0x000000ff0400720c */ /* 0x000fc60000f84270 */
[----:B------:R-:W-:-:S05]  /*64e0*/  FFMA R194, R195, R201, R194 ;  /* 0x000000c9c3c27223 */ /* 0x000fca00000000c2 */
[----:B------:R-:W-:-:S05]  /*64f0*/  F2FP.BF16.F32.PACK_AB R194, RZ, R194 ;  /* 0x000000c2ffc2723e */ /* 0x000fca00000010ff */
[----:B------:R0:W-:Y:S01]  /*6500*/  @P2 STG.E.U16 desc[UR54][R192.64+0x2], R194 ;  /* 0x000002c2c0002986 */ /* 0x0001e2000c101536 */
[----:B------:R-:W-:Y:S05]  /*6510*/  @!P4 BRA `(.L_x_39) ;  /* 0x000000000004c947 */ /* 0x000fea0003800000 */
[----:B------:R3:W5:Y:S02]  /*6520*/  LDG.E.LTC128B.U16 R214, desc[UR54][R12.64+0x10] ;  /* 0x000010360cd67981 */ /* 0x000764000c1e1520 */
.L_x_39:
[----:B------:R-:W-:Y:S05]  /*6530*/  BSYNC B1 ;  /* 0x0000000000017941 */ /* 0x000fea0003800000 */
.L_x_38:
[----:B-----5:R-:W-:Y:S01]  /*6540*/  IMAD.U32 R195, R214, 0x10000, RZ ;  /* 0x00010000d6c37824 */ /* 0x020fe200078e00ff */
[----:B------:R-:W-:Y:S01]  /*6550*/  ISETP.GT.AND P2, PT, R3, 0x9, PT ;  /* 0x000000090300780c */ /* 0x000fe20003f44270 */
[----:B------:R-:W-:Y:S02]  /*6560*/  BSSY B1, `(.L_x_40) ;  /* 0x0000008000017945 */ /* 0x000fe40003800000 */
[----:B------:R-:W-:Y:S01]  /*6570*/  FMUL R195, R195, R200 ;  /* 0x000000c8c3c37220 */ /* 0x000fe20000400000 */
[----:B------:R-:W-:-:S03]  /*6580*/  ISETP.GT.AND P5, PT, R4, RZ, P2 ;  /* 0x000000ff0400720c */ /* 0x000fc600017a4270 */
[----:B------:R-:W-:-:S05]  /*6590*/  FFMA R195, R196, R201, R195 ;  /* 0x000000c9c4c37223 */ /* 0x000fca00000000c3 */
[----:B------:R-:W-:-:S05]  /*65a0*/  F2FP.BF16.F32.PACK_AB R195, RZ, R195 ;  /* 0x000000c3ffc3723e */ /* 0x000fca00000010ff */
[----:B------:R4:W-:Y:S01]  /*65b0*/  @P4 STG.E.U16 desc[UR54][R14.64+0x10], R195 ;  /* 0x000010c30e004986 */ /* 0x0009e2000c101536 */
[----:B------:R-:W-:Y:S05]  /*65c0*/  @!P5 BRA `(.L_x_41) ;  /* 0x000000000004d947 */ /* 0x000fea0003800000 */
[----:B------:R0:W5:Y:S02]  /*65d0*/  LDG.E.LTC128B.U16 R214, desc[UR54][R12.64+0x12] ;  /* 0x000012360cd67981 */ /* 0x000164000c1e1520 */
.L_x_41:
[----:B------:R-:W-:Y:S05]  /*65e0*/  BSYNC B1 ;  /* 0x0000000000017941 */ /* 0x000fea0003800000 */
.L_x_40:
[----:B----45:R-:W-:Y:S01]  /*65f0*/  IMAD.U32 R195, R214, 0x10000, RZ ;  /* 0x00010000d6c37824 */ /* 0x030fe200078e00ff */
[----:B------:R-:W-:Y:S01]  /*6600*/  ISETP.GT.AND P4, PT, R4, 0x8, P1 ;  /* 0x000000080400780c */ /* 0x000fe20000f84270 */
[----:B------:R-:W-:Y:S01]  /*6610*/  BSSY B1, `(.L_x_42) ;  /* 0x0000008000017945 */ /* 0x000fe20003800000 */
[----:B------:R-:W-:Y:S01]  /*6620*/  PRMT R196, R214, 0x7610, R196 ;  /* 0x00007610d6c47816 */ /* 0x000fe200000000c4 */
[----:B0-----:R-:W-:-:S04]  /*6630*/  FMUL R194, R195, R200 ;  /* 0x000000c8c3c27220 */ /* 0x001fc80000400000 */
[----:B------:R-:W-:-:S05]  /*6640*/  FFMA R194, R197, R201, R194 ;  /* 0x000000c9c5c27223 */ /* 0x000fca00000000c2 */
[----:B------:R-:W-:-:S05]  /*6650*/  F2FP.BF16.F32.PACK_AB R194, RZ, R194 ;  /* 0x000000c2ffc2723e */ /* 0x000fca00000010ff */
[----:B------:R0:W-:Y:S01]  /*6660*/  @P5 STG.E.U16 desc[UR54][R14.64+0x12], R194 ;  /* 0x000012c20e005986 */ /* 0x0001e2000c101536 */
[----:B------:R-:W-:Y:S05]  /*6670*/  @!P4 BRA `(.L_x_43) ;  /* 0x000000000004c947 */ /* 0x000fea0003800000 */
[----:B------:R4:W5:Y:S02]  /*6680*/  LDG.E.LTC128B.U16 R196, desc[UR54][R208.64+0x10] ;  /* 0x00001036d0c47981 */ /* 0x000964000c1e1520 */
.L_x_43:
[----:B------:R-:W-:Y:S05]  /*6690*/  BSYNC B1 ;  /* 0x0000000000017941 */ /* 0x000fea0003800000 */
.L_x_42:
[----:B-----5:R-:W-:Y:S01]  /*66a0*/  IMAD.U32 R195, R196, 0x10000, RZ ;  /* 0x00010000c4c37824 */ /* 0x020fe200078e00ff */
[----:B------:R-:W-:Y:S01]  /*66b0*/  ISETP.GT.AND P5, PT, R4, 0x8, P2 ;  /* 0x000000080400780c */ /* 0x000fe200017a4270 */
[----:B------:R-:W-:Y:S02]  /*66c0*/  BSSY B1, `(.L_x_44) ;  /* 0x0000007000017945 */ /* 0x000fe40003800000 */
[----:B------:R-:W-:-:S04]  /*66d0*/  FMUL R195, R195, R200 ;  /* 0x000000c8c3c37220 */ /* 0x000fc80000400000 */
[----:B------:R-:W-:-:S05]  /*66e0*/  FFMA R195, R198, R201, R195 ;  /* 0x000000c9c6c37223 */ /* 0x000fca00000000c3 */
[----:B------:R-:W-:-:S05]  /*66f0*/  F2FP.BF16.F32.PACK_AB R195, RZ, R195 ;  /* 0x000000c3ffc3723e */ /* 0x000fca00000010ff */
[----:B------:R0:W-:Y:S01]  /*6700*/  @P4 STG.E.U16 desc[UR54][R192.64+0x10], R195 ;  /* 0x000010c3c0004986 */ /* 0x0001e2000c101536 */
[----:B------:R-:W-:Y:S05]  /*6710*/  @!P5 BRA `(.L_x_45) ;  /* 0x000000000004d947 */ /* 0x000fea0003800000 */
[----:B------:R0:W5:Y:S02]  /*6720*/  LDG.E.LTC128B.U16 R196, desc[UR54][R208.64+0x12] ;  /* 0x00001236d0c47981 */ /* 0x000164000c1e1520 */
.L_x_45:
[----:B------:R-:W-:Y:S05]  /*6730*/  BSYNC B1 ;  /* 0x0000000000017941 */ /* 0x000fea0003800000 */
.L_x_44:
[----:B-----5:R-:W-:Y:S01]  /*6740*/  IMAD.U32 R11, R196, 0x10000, RZ ;  /* 0x00010000c40b7824 */ /* 0x020fe200078e00ff */
[----:B------:R-:W-:Y:S01]  /*6750*/  ISETP.GT.AND P4, PT, R4, 0x80, P0 ;  /* 0x000000800400780c */ /* 0x000fe20000784270 */
[----:B------:R-:W-:Y:S02]  /*6760*/  IMAD.MOV.U32 R214, RZ, RZ, R212 ;  /* 0x000000ffffd67224 */ /* 0x000fe400078e00d4 */
[----:B------:R-:W-:Y:S01]  /*6770*/  FMUL R8, R11, R200 ;  /* 0x000000c80b087220 */ /* 0x000fe20000400000 */
[----:B------:R-:W-:Y:S02]  /*6780*/  IMAD R203, R203, 0x78, RZ ;  /* 0x00000078cbcb7824 */ /* 0x000fe400078e02ff */
[----:B------:R-:W-:-:S04]  /*6790*/  IMAD.WIDE.U32 R214, R202, 0x78, R214 ;  /* 0x00000078cad67825 */ /* 0x000fc800078e00d6 */
[----:B------:R-:W-:-:S05]  /*67a0*/  FFMA R8, R199, R201, R8 ;  /* 0x000000c9c7087223 */ /* 0x000fca0000000008 */
[----:B------:R-:W-:-:S04]  /*67b0*/  F2FP.BF16.F32.PACK_AB R8, RZ, R8 ;  /* 0x00000008ff08723e */ /* 0x000fc800000010ff */
[----:B0-----:R-:W-:Y:S01]  /*67c0*/  PRMT R195, R8, 0x7610, R195 ;  /* 0x0000761008c37816 */ /* 0x001fe200000000c3 */
[----:B------:R-:W-:-:S04]  /*67d0*/  IMAD.IADD R8, R215, 0x1, R203 ;  /* 0x00000001d7087824 */ /* 0x000fc800078e02cb */
[----:B------:R0:W-:Y:S01]  /*67e0*/  @P5 STG.E.U16 desc[UR54][R192.64+0x12], R195 ;  /* 0x000012c3c0005986 */ /* 0x0001e2000c101536 */
[----:B------:R-:W-:-:S05]  /*67f0*/  IADD3 R11, P5, R10, R214, RZ ;  /* 0x000000d60a0b7210 */ /* 0x000fca0007fbe0ff */
[----:B------:R-:W-:Y:S01]  /*6800*/  IMAD.X R198, R8, 0x1, R9, P5 ;  /* 0x0000000108c67824 */ /* 0x000fe200028e0609 */
[----:B------:R-:W-:-:S04]  /*6810*/  LEA R194, P5, R11, R20, 0x1 ;  /* 0x000000140bc27211 */ /* 0x000fc800078a08ff */
[----:B0-----:R-:W-:Y:S02]  /*6820*/  LEA.HI.X R195, R11, R21, R198, 0x1, P5 ;  /* 0x000000150bc37211 */ /* 0x001fe400028f0cc6 */
[----:B------:R-:W-:-:S06]  /*6830*/  PRMT R11, R196, 0x7610, R11 ;  /* 0x00007610c40b7816 */ /* 0x000fcc000000000b */
[----:B------:R0:W2:Y:S01]  /*6840*/  @P4 LDG.E.LTC128B.U16 R11, desc[UR54][R194.64] ;  /* 0x00000036c20b4981 */ /* 0x0000a2000c1e1520 */
[----:B------:R-:W-:Y:S01]  /*6850*/  IMAD R207, R207, 0xf0, RZ ;  /* 0x000000f0cfcf7824 */ /* 0x000fe200078e02ff */
[----:B------:R-:W-:Y:S01]  /*6860*/  BSSY B1, `(.L_x_46) ;  /* 0x0000019000017945 */ /* 0x000fe20003800000 */
[----:B0-----:R-:W-:-:S04]  /*6870*/  IMAD.WIDE.U32 R194, R206, 0xf0, R192 ;  /* 0x000000f0cec27825 */ /* 0x001fc800078e00c0 */
[----:B------:R-:W-:Y:S02]  /*6880*/  @P4 IMAD.MOV.U32 R196, RZ, RZ, R194 ;  /* 0x000000ffffc44224 */ /* 0x000fe400078e00c2 */
[----:B--2---:R-:W-:-:S04]  /*6890*/  IMAD.U32 R197, R11, 0x10000, RZ ;  /* 0x000100000bc57824 */ /* 0x004fc800078e00ff */
[----:B------:R-:W-:-:S04]  /*68a0*/  FMUL R197, R197, R200 ;  /* 0x000000c8c5c57220 */ /* 0x000fc80000400000 */
[----:B------:R-:W-:-:S05]  /*68b0*/  FFMA R197, R184, R201, R197 ;  /* 0x000000c9b8c57223 */ /* 0x000fca00000000c5 */
[----:B------:R-:W-:-:S04]  /*68c0*/  F2FP.BF16.F32.PACK_AB R197, RZ, R197 ;  /* 0x000000c5ffc5723e */ /* 0x000fc800000010ff */
[----:B------:R-:W-:Y:S01]  /*68d0*/  PRMT R199, R197, 0x7610, R199 ;  /* 0x00007610c5c77816 */ /* 0x000fe200000000c7 */
[----:B------:R-:W-:-:S05]  /*68e0*/  IMAD.IADD R197, R195, 0x1, R207 ;  /* 0x00000001c3c57824 */ /* 0x000fca00078e02cf */
[----:B------:R0:W-:Y:S02]  /*68f0*/  @P4 STG.E.U16 desc[UR54][R196.64], R199 ;  /* 0x000000c7c4004986 */ /* 0x0001e4000c101536 */
[----:B0-----:R-:W-:-:S04]  /*6900*/  IMAD.WIDE.U32 R198, R202, 0x78, R210 ;  /* 0x00000078cac67825 */ /* 0x001fc800078e00d2 */
[----:B------:R-:W-:Y:S02]  /*6910*/  IMAD.IADD R199, R203, 0x1, R199 ;  /* 0x00000001cbc77824 */ /* 0x000fe400078e02c7 */
[----:B------:R-:W-:-:S03]  /*6920*/  IMAD.WIDE.U32 R212, R5, R202, R198 ;  /* 0x000000ca05d47225 */ /* 0x000fc600078e00c6 */
[----:B------:R-:W-:-:S04]  /*6930*/  IADD3 R216, P4, R6, R212, RZ ;  /* 0x000000d406d87210 */ /* 0x000fc80007f9e0ff */
[----:B------:R-:W-:-:S03]  /*6940*/  IADD3.X R217, R7, R23, R213, P4, !PT ;  /* 0x0000001707d97210 */ /* 0x000fc600027fe4d5 */
[----:B------:R-:W-:-:S04]  /*6950*/  IMAD.WIDE.U32 R216, R18, R204, R216 ;  /* 0x000000cc12d87225 */ /* 0x000fc800078e00d8 */
[----:B------:R-:W-:Y:S01]  /*6960*/  IMAD.IADD R184, R205, 0x1, R217 ;  /* 0x00000001cdb87824 */ /* 0x000fe200078e02d9 */
[----:B------:R-:W-:-:S04]  /*6970*/  LEA R212, P4, R216, R20, 0x1 ;  /* 0x00000014d8d47211 */ /* 0x000fc800078808ff */
[----:B------:R-:W-:Y:S02]  /*6980*/  LEA.HI.X R213, R216, R21, R184, 0x1, P4 ;  /* 0x00000015d8d57211 */ /* 0x000fe400020f0cb8 */
[----:B------:R-:W-:-:S04]  /*6990*/  IADD3 R10, P4, P5, R10, R214, R210 ;  /* 0x000000d60a0a7210 */ /* 0x000fc80007d9e0d2 */
[----:B------:R-:W-:Y:S02]  /*69a0*/  IADD3.X R214, R9, R8, R211, P4, P5 ;  /* 0x0000000809d67210 */ /* 0x000fe400027ea4d3 */
[----:B------:R-:W-:Y:S02]  /*69b0*/  ISETP.GT.AND P4, PT, R4, 0x80, P3 ;  /* 0x000000800400780c */ /* 0x000fe40001f84270 */
[----:B------:R-:W-:-:S11]  /*69c0*/  IADD3 R8, P5, R210, R198, RZ ;  /* 0x000000c6d2087210 */ /* 0x000fd60007fbe0ff */
[----:B------:R-:W-:Y:S05]  /*69d0*/  @!P4 BRA `(.L_x_47) ;  /* 0x000000000004c947 */ /* 0x000fea0003800000 */
[----:B------:R0:W5:Y:S02]  /*69e0*/  LDG.E.LTC128B.U16 R11, desc[UR54][R212.64+0x2] ;  /* 0x00000236d40b7981 */ /* 0x000164000c1e1520 */
.L_x_47:
[----:B------:R-:W-:Y:S05]  /*69f0*/  BSYNC B1 ;  /* 0x0000000000017941 */ /* 0x000fea0003800000 */
.L_x_46:
[----:B-----5:R-:W-:Y:S01]  /*6a00*/  IMAD.U32 R9, R11, 0x10000, RZ ;  /* 0x000100000b097824 */ /* 0x020fe200078e00ff */
[----:B------:R-:W-:Y:S01]  /*6a10*/  ISETP.GT.AND P0, PT, R4, 0x88, P0 ;  /* 0x000000880400780c */ /* 0x000fe20000704270 */
[----:B------:R-:W-:Y:S02]  /*6a20*/  BSSY B1, `(.L_x_48) ;  /* 0x000000f000017945 */ /* 0x000fe40003800000 */
[----:B------:R-:W-:Y:S01]  /*6a30*/  FMUL R184, R9, R200 ;  /* 0x000000c809b87220 */ /* 0x000fe20000400000 */
[----:B------:R-:W-:-:S03]  /*6a40*/  IMAD.X R9, R199, 0x1, R211, P5 ;  /* 0x00000001c7097824 */ /* 0x000fc600028e06d3 */
[----:B------:R-:W-:Y:S01]  /*6a50*/  FFMA R184, R185, R201, R184 ;  /* 0x000000c9b9b87223 */ /* 0x000fe200000000b8 */
[----:B------:R-:W-:-:S04]  /*6a60*/  IMAD.WIDE.U32 R202, R5, R202, R8 ;  /* 0x000000ca05ca7225 */ /* 0x000fc800078e0008 */
[----:B------:R-:W-:Y:S01]  /*6a70*/  F2FP.BF16.F32.PACK_AB R184, RZ, R184 ;  /* 0x000000b8ffb8723e */ /* 0x000fe200000010ff */
[----:B------:R-:W-:Y:S01]  /*6a80*/  @P4 IMAD.MOV.U32 R185, RZ, RZ, R197 ;  /* 0x000000ffffb94224 */ /* 0x000fe200078e00c5 */
[----:B------:R-:W-:Y:S02]  /*6a90*/  IADD3 R8, P5, R6, R202, RZ ;  /* 0x000000ca06087210 */ /* 0x000fe40007fbe0ff */
[----:B------:R-:W-:Y:S01]  /*6aa0*/  PRMT R5, R184, 0x7610, R5 ;  /* 0x00007610b8057816 */ /* 0x000fe20000000005 */
[----:B------:R-:W-:-:S05]  /*6ab0*/  @P4 IMAD.MOV.U32 R184, RZ, RZ, R194 ;  /* 0x000000ffffb84224 */ /* 0x000fca00078e00c2 */
[----:B------:R2:W-:Y:S02]  /*6ac0*/  @P4 STG.E.U16 desc[UR54][R184.64+0x2], R5 ;  /* 0x00000205b8004986 */ /* 0x0005e4000c101536 */
[----:B--2---:R-:W-:-:S04]  /*6ad0*/  LEA R184, P4, R10, R20, 0x1 ;  /* 0x000000140ab87211 */ /* 0x004fc800078808ff */
[----:B------:R-:W-:Y:S01]  /*6ae0*/  LEA.HI.X R185, R10, R21, R214, 0x1, P4 ;  /* 0x000000150ab97211 */ /* 0x000fe200020f0cd6 */
[----:B------:R-:W-:Y:S08]  /*6af0*/  @!P0 BRA `(.L_x_49) ;  /* 0x0000000000048947 */ /* 0x000ff00003800000 */
[----:B------:R2:W5:Y:S02]  /*6b00*/  LDG.E.LTC128B.U16 R11, desc[UR54][R184.64] ;  /* 0x00000036b80b7981 */ /* 0x000564000c1e1520 */
.L_x_49:
[----:B------:R-:W-:Y:S05]  /*6b10*/  BSYNC B1 ;  /* 0x0000000000017941 */ /* 0x000fea0003800000 */
.L_x_48:
[----:B-----5:R-:W-:Y:S01]  /*6b20*/  IMAD.U32 R5, R11, 0x10000, RZ ;  /* 0x000100000b057824 */ /* 0x020fe200078e00ff */
[----:B------:R-:W-:Y:S01]  /*6b30*/  IADD3 R6, P4, R219, R194, RZ ;  /* 0x000000c2db067210 */ /* 0x000fe20007f9e0ff */
[----:B------:R-:W-:Y:S01]  /*6b40*/  BSSY B1, `(.L_x_50) ;  /* 0x000000e000017945 */ /* 0x000fe20003800000 */
[----:B------:R-:W-:Y:S01]  /*6b50*/  IADD3.X R9, R7, R23, R203, P5, !PT ;  /* 0x0000001707097210 */ /* 0x000fe20002ffe4cb */
[----:B------:R-:W-:Y:S01]  /*6b60*/  FMUL R5, R5, R200 ;  /* 0x000000c805057220 */ /* 0x000fe20000400000 */
[----:B------:R-:W-:Y:S01]  /*6b70*/  ISETP.GT.AND P3, PT, R4, 0x88, P3 ;  /* 0x000000880400780c */ /* 0x000fe20001f64270 */
[----:B------:R-:W-:Y:S02]  /*6b80*/  IMAD.X R7, R197, 0x1, R218, P4 ;  /* 0x00000001c5077824 */ /* 0x000fe400020e06da */
[----:B------:R-:W-:Y:S01]  /*6b90*/  FFMA R5, R186, R201, R5 ;  /* 0x000000c9ba057223 */ /* 0x000fe20000000005 */
[----:B------:R-:W-:-:S04]  /*6ba0*/  IMAD.WIDE.U32 R8, R18, R204, R8 ;  /* 0x000000cc12087225 */ /* 0x000fc800078e0008 */
[----:B------:R-:W-:Y:S01]  /*6bb0*/  F2FP.BF16.F32.PACK_AB R5, RZ, R5 ;  /* 0x00000005ff05723e */ /* 0x000fe200000010ff */
[----:B------:R-:W-:Y:S01]  /*6bc0*/  IMAD.IADD R205, R205, 0x1, R9 ;  /* 0x00000001cdcd7824 */ /* 0x000fe200078e0209 */
[----:B------:R-:W-:-:S03]  /*6bd0*/  LEA R20, P5, R8, R20, 0x1 ;  /* 0x0000001408147211 */ /* 0x000fc600078a08ff */
[----:B------:R0:W-:Y:S01]  /*6be0*/  @P0 STG.E.U16 desc[UR54][R6.64], R5 ;  /* 0x0000000506000986 */ /* 0x0001e2000c101536 */
[----:B------:R-:W-:Y:S01]  /*6bf0*/  LEA.HI.X R21, R8, R21, R205, 0x1, P5 ;  /* 0x0000001508157211 */ /* 0x000fe200028f0ccd */
[----:B------:R-:W-:Y:S08]  /*6c00*/  @!P3 BRA `(.L_x_51) ;  /* 0x000000000004b947 */ /* 0x000ff00003800000 */
[----:B------:R0:W5:Y:S02]  /*6c10*/  LDG.E.LTC128B.U16 R11, desc[UR54][R20.64+0x2] ;  /* 0x00000236140b7981 */ /* 0x000164000c1e1520 */
.L_x_51:
[----:B------:R-:W-:Y:S05]  /*6c20*/  BSYNC B1 ;  /* 0x0000000000017941 */ /* 0x000fea0003800000 */
.L_x_50:
[----:B0----5:R-:W-:Y:S01]  /*6c30*/  IMAD.U32 R5, R11, 0x10000, RZ ;  /* 0x000100000b057824 */ /* 0x021fe200078e00ff */
        /* <DEDUP_REMOVED lines=8> */
.L_x_53:
[----:B------:R-:W-:Y:S05]  /*6cc0*/  BSYNC B1 ;  /* 0x0000000000017941 */ /* 0x000fea0003800000 */
.L_x_52:
[----:B-----5:R-:W-:Y:S01]  /*6cd0*/  IMAD.U32 R5, R11, 0x10000, RZ ;  /* 0x000100000b057824 */ /* 0x020fe200078e00ff */
[----:B------:R-:W-:Y:S01]  /*6ce0*/  ISETP.GT.AND P3, PT, R4, 0x80, P2 ;  /* 0x000000800400780c */ /* 0x000fe20001764270 */
[----:B0-----:R-:W-:Y:S01]  /*6cf0*/  @P0 IMAD.MOV.U32 R8, RZ, RZ, R194 ;  /* 0x000000ffff080224 */ /* 0x001fe200078e00c2 */
[----:B------:R-:W-:Y:S01]  /*6d00*/  BSSY B1, `(.L_x_54) ;  /* 0x0000008000017945 */ /* 0x000fe20003800000 */
[----:B------:R-:W-:Y:S01]  /*6d10*/  FMUL R5, R5, R200 ;  /* 0x000000c805057220 */ /* 0x000fe20000400000 */
[----:B------:R-:W-:-:S03]  /*6d20*/  @P0 IMAD.MOV.U32 R9, RZ, RZ, R197 ;  /* 0x000000ffff090224 */ /* 0x000fc600078e00c5 */
[----:B------:R-:W-:-:S05]  /*6d30*/  FFMA R5, R188, R201, R5 ;  /* 0x000000c9bc057223 */ /* 0x000fca0000000005 */
[----:B------:R-:W-:-:S05]  /*6d40*/  F2FP.BF16.F32.PACK_AB R5, RZ, R5 ;  /* 0x00000005ff05723e */ /* 0x000fca00000010ff */
[----:B------:R0:W-:Y:S01]  /*6d50*/  @P0 STG.E.U16 desc[UR54][R8.64+0x10], R5 ;  /* 0x0000100508000986 */ /* 0x0001e2000c101536 */
[----:B------:R-:W-:Y:S05]  /*6d60*/  @!P3 BRA `(.L_x_55) ;  /* 0x000000000004b947 */ /* 0x000fea0003800000 */
[----:B------:R0:W5:Y:S02]  /*6d70*/  LDG.E.LTC128B.U16 R11, desc[UR54][R212.64+0x12] ;  /* 0x00001236d40b7981 */ /* 0x000164000c1e1520 */
.L_x_55:
[----:B------:R-:W-:Y:S05]  /*6d80*/  BSYNC B1 ;  /* 0x0000000000017941 */ /* 0x000fea0003800000 */
.L_x_54:
[----:B0----5:R-:W-:Y:S01]  /*6d90*/  IMAD.U32 R5, R11, 0x10000, RZ ;  /* 0x000100000b057824 */ /* 0x021fe200078e00ff */
[----:B------:R-:W-:Y:S01]  /*6da0*/  ISETP.GT.AND P1, PT, R4, 0x88, P1 ;  /* 0x000000880400780c */ /* 0x000fe20000f24270 */
[----:B------:R-:W-:Y:S01]  /*6db0*/  @P3 IMAD.MOV.U32 R195, RZ, RZ, R197 ;  /* 0x000000ffffc33224 */ /* 0x000fe200078e00c5 */
[----:B------:R-:W-:Y:S01]  /*6dc0*/  BSSY B1, `(.L_x_56) ;  /* 0x0000007000017945 */ /* 0x000fe20003800000 */
[----:B------:R-:W-:-:S04]  /*6dd0*/  FMUL R8, R5, R200 ;  /* 0x000000c805087220 */ /* 0x000fc80000400000 */
[----:B------:R-:W-:-:S05]  /*6de0*/  FFMA R8, R189, R201, R8 ;  /* 0x000000c9bd087223 */ /* 0x000fca0000000008 */
[----:B------:R-:W-:-:S05]  /*6df0*/  F2FP.BF16.F32.PACK_AB R8, RZ, R8 ;  /* 0x00000008ff08723e */ /* 0x000fca00000010ff */
[----:B------:R0:W-:Y:S01]  /*6e00*/  @P3 STG.E.U16 desc[UR54][R194.64+0x12], R8 ;  /* 0x00001208c2003986 */ /* 0x0001e2000c101536 */
[----:B------:R-:W-:Y:S05]  /*6e10*/  @!P1 BRA `(.L_x_57) ;  /* 0x0000000000049947 */ /* 0x000fea0003800000 */
[----:B------:R0:W5:Y:S02]  /*6e20*/  LDG.E.LTC128B.U16 R11, desc[UR54][R20.64+0x10] ;  /* 0x00001036140b7981 */ /* 0x000164000c1e1520 */
.L_x_57:
[----:B------:R-:W-:Y:S05]  /*6e30*/  BSYNC B1 ;  /* 0x0000000000017941 */ /* 0x000fea0003800000 */
.L_x_56:
        /* <DEDUP_REMOVED lines=9> */
.L_x_59:
[----:B------:R-:W-:Y:S05]  /*6ed0*/  BSYNC B1 ;  /* 0x0000000000017941 */ /* 0x000fea0003800000 */
.L_x_58:
[----:B0----5:R-:W-:Y:S01]  /*6ee0*/  IMAD.U32 R5, R11, 0x10000, RZ ;  /* 0x000100000b057824 */ /* 0x021fe200078e00ff */
        /* <DEDUP_REMOVED lines=9> */
.L_x_61:
[----:B------:R-:W-:Y:S05]  /*6f80*/  BSYNC B1 ;  /* 0x0000000000017941 */ /* 0x000fea0003800000 */
.L_x_60:
        /* <DEDUP_REMOVED lines=10> */
.L_x_63:
[----:B------:R-:W-:Y:S05]  /*7030*/  BSYNC B1 ;  /* 0x0000000000017941 */ /* 0x000fea0003800000 */
.L_x_62:
        /* <DEDUP_REMOVED lines=9> */
.L_x_65:
[----:B------:R-:W-:Y:S05]  /*70d0*/  BSYNC B1 ;  /* 0x0000000000017941 */ /* 0x000fea0003800000 */
.L_x_64:
        /* <DEDUP_REMOVED lines=9> */
.L_x_67:
[----:B------:R-:W-:Y:S05]  /*7170*/  BSYNC B1 ;  /* 0x0000000000017941 */ /* 0x000fea0003800000 */
.L_x_66:
        /* <DEDUP_REMOVED lines=10> */
.L_x_69:
[----:B------:R-:W-:Y:S05]  /*7220*/  BSYNC B1 ;  /* 0x0000000000017941 */ /* 0x000fea0003800000 */
.L_x_68:
        /* <DEDUP_REMOVED lines=10> */
.L_x_71:
[----:B------:R-:W-:Y:S05]  /*72d0*/  BSYNC B1 ;  /* 0x0000000000017941 */ /* 0x000fea0003800000 */
.L_x_70:
        /* <DEDUP_REMOVED lines=9> */
.L_x_73:
[----:B------:R-:W-:Y:S05]  /*7370*/  BSYNC B1 ;  /* 0x0000000000017941 */ /* 0x000fea0003800000 */
.L_x_72:
        /* <DEDUP_REMOVED lines=9> */
.L_x_75:
[----:B------:R-:W-:Y:S05]  /*7410*/  BSYNC B1 ;  /* 0x0000000000017941 */ /* 0x000fea0003800000 */
.L_x_74:
        /* <DEDUP_REMOVED lines=9> */
.L_x_77:
[----:B------:R-:W-:Y:S05]  /*74b0*/  BSYNC B1 ;  /* 0x0000000000017941 */ /* 0x000fea0003800000 */
.L_x_76:
[----:B-----5:R-:W-:Y:S01]  /*74c0*/  IMAD.U32 R5, R11, 0x10000, RZ ;  /* 0x000100000b057824 */ /* 0x020fe200078e00ff */
[----:B------:R-:W-:Y:S01]  /*74d0*/  ISETP.GT.AND P4, PT, R4, 0x80, P2 ;  /* 0x000000800400780c */ /* 0x000fe20001784270 */
[----:B------:R-:W-:Y:S01]  /*74e0*/  IMAD.WIDE.U32 R8, R206, 0xf0, R192 ;  /* 0x000000f0ce087825 */ /* 0x000fe200078e00c0 */
[----:B------:R-:W-:Y:S03]  /*74f0*/  BSSY B1, `(.L_x_78) ;  /* 0x0000009000017945 */ /* 0x000fe60003800000 */
[----:B------:R-:W-:Y:S01]  /*7500*/  FMUL R5, R5, R200 ;  /* 0x000000c805057220 */ /* 0x000fe20000400000 */
[----:B------:R-:W-:-:S03]  /*7510*/  IMAD.IADD R7, R207, 0x1, R9 ;  /* 0x00000001cf077824 */ /* 0x000fc600078e0209 */
[----:B------:R-:W-:Y:S01]  /*7520*/  FFMA R5, R168, R201, R5 ;  /* 0x000000c9a8057223 */ /* 0x000fe20000000005 */
[----:B0-----:R-:W-:-:S04]  /*7530*/  IMAD.MOV.U32 R6, RZ, RZ, R8 ;  /* 0x000000ffff067224 */ /* 0x001fc800078e0008 */
[----:B------:R-:W-:-:S05]  /*7540*/  F2FP.BF16.F32.PACK_AB R5, RZ, R5 ;  /* 0x00000005ff05723e */ /* 0x000fca00000010ff */
[----:B------:R0:W-:Y:S01]  /*7550*/  @P5 STG.E.U16 desc[UR54][R6.64+0x20], R5 ;  /* 0x0000200506005986 */ /* 0x0001e2000c101536 */
[----:B------:R-:W-:Y:S05]  /*7560*/  @!P4 BRA `(.L_x_79) ;  /* 0x000000000004c947 */ /* 0x000fea0003800000 */
[----:B------:R0:W5:Y:S02]  /*7570*/  LDG.E.LTC128B.U16 R11, desc[UR54][R212.64+0x22] ;  /* 0x00002236d40b7981 */ /* 0x000164000c1e1520 */
.L_x_79:
[----:B------:R-:W-:Y:S05]  /*7580*/  BSYNC B1 ;  /* 0x0000000000017941 */ /* 0x000fea0003800000 */
.L_x_78:
        /* <DEDUP_REMOVED lines=9> */
.L_x_81:
[----:B------:R-:W-:Y:S05]  /*7620*/  BSYNC B1 ;  /* 0x0000000000017941 */ /* 0x000fea0003800000 */
.L_x_80:
[----:B-----5:R-:W-:Y:S01]  /*7630*/  IMAD.U32 R5, R11, 0x10000, RZ ;  /* 0x000100000b057824 */ /* 0x020fe200078e00ff */
[----:B------:R-:W-:Y:S01]  /*7640*/  IADD3 R8, P4, R219, R8, RZ ;  /* 0x00000008db087210 */ /* 0x000fe20007f9e0ff */
[----:B------:R-:W-:Y:S01]  /*7650*/  BSSY B1, `(.L_x_82) ;  /* 0x0000009000017945 */ /* 0x000fe20003800000 */
[----:B------:R-:W-:Y:S01]  /*7660*/  ISETP.GT.AND P2, PT, R4, 0x88, P2 ;  /* 0x000000880400780c */ /* 0x000fe20001744270 */
[----:B------:R-:W-:Y:S02]  /*7670*/  FMUL R5, R5, R200 ;  /* 0x000000c805057220 */ /* 0x000fe40000400000 */
[----:B------:R-:W-:Y:S02]  /*7680*/  IMAD.X R9, R218, 0x1, R7, P4 ;  /* 0x00000001da097824 */ /* 0x000fe400020e0607 */
[----:B------:R-:W-:-:S05]  /*7690*/  FFMA R5, R170, R201, R5 ;  /* 0x000000c9aa057223 */ /* 0x000fca0000000005 */
[----:B------:R-:W-:-:S05]  /*76a0*/  F2FP.BF16.F32.PACK_AB R5, RZ, R5 ;  /* 0x00000005ff05723e */ /* 0x000fca00000010ff */
[----:B------:R0:W-:Y:S01]  /*76b0*/  @P3 STG.E.U16 desc[UR54][R8.64+0x20], R5 ;  /* 0x0000200508003986 */ /* 0x0001e2000c101536 */
[----:B------:R-:W-:Y:S05]  /*76c0*/  @!P2 BRA `(.L_x_83) ;  /* 0x000000000004a947 */ /* 0x000fea0003800000 */
[----:B------:R0:W5:Y:S02]  /*76d0*/  LDG.E.LTC128B.U16 R11, desc[UR54][R20.64+0x22] ;  /* 0x00002236140b7981 */ /* 0x000164000c1e1520 */
.L_x_83:
[----:B------:R-:W-:Y:S05]  /*76e0*/  BSYNC B1 ;  /* 0x0000000000017941 */ /* 0x000fea0003800000 */
.L_x_82:
        /* <DEDUP_REMOVED lines=9> */
.L_x_85:
[----:B------:R-:W-:Y:S05]  /*7780*/  BSYNC B1 ;  /* 0x0000000000017941 */ /* 0x000fea0003800000 */
.L_x_84:
        /* <DEDUP_REMOVED lines=9> */
.L_x_87:
[----:B------:R-:W-:Y:S05]  /*7820*/  BSYNC B1 ;  /* 0x0000000000017941 */ /* 0x000fea0003800000 */
.L_x_86:
        /* <DEDUP_REMOVED lines=9> */
.L_x_89:
[----:B------:R-:W-:Y:S05]  /*78c0*/  BSYNC B1 ;  /* 0x0000000000017941 */ /* 0x000fea0003800000 */
.L_x_88:
        /* <DEDUP_REMOVED lines=9> */
.L_x_91:
[----:B------:R-:W-:Y:S05]  /*7960*/  BSYNC B1 ;  /* 0x0000000000017941 */ /* 0x000fea0003800000 */
.L_x_90:
        /* <DEDUP_REMOVED lines=10> */
.L_x_93:
[----:B------:R-:W-:Y:S05]  /*7a10*/  BSYNC B1 ;  /* 0x0000000000017941 */ /* 0x000fea0003800000 */
.L_x_92:
        /* <DEDUP_REMOVED lines=10> */
.L_x_95:
[----:B------:R-:W-:Y:S05]  /*7ac0*/  BSYNC B1 ;  /* 0x0000000000017941 */ /* 0x000fea0003800000 */
.L_x_94:
        /* <DEDUP_REMOVED lines=9> */
.L_x_97:
[----:B------:R-:W-:Y:S05]  /*7b60*/  BSYNC B1 ;  /* 0x0000000000017941 */ /* 0x000fea0003800000 */
.L_x_96:
        /* <DEDUP_REMOVED lines=9> */
.L_x_99:
[----:B------:R-:W-:Y:S05]  /*7c00*/  BSYNC B1 ;  /* 0x0000000000017941 */ /* 0x000fea0003800000 */
.L_x_98:
        /* <DEDUP_REMOVED lines=10> */
.L_x_101:
[----:B------:R-:W-:Y:S05]  /*7cb0*/  BSYNC B1 ;  /* 0x0000000000017941 */ /* 0x000fea0003800000 */
.L_x_100:
        /* <DEDUP_REMOVED lines=10> */
.L_x_103:
[----:B------:R-:W-:Y:S05]  /*7d60*/  BSYNC B1 ;  /* 0x0000000000017941 */ /* 0x000fea0003800000 */
.L_x_102:
        /* <DEDUP_REMOVED lines=9> */
.L_x_105:
[----:B------:R-:W-:Y:S05]  /*7e00*/  BSYNC B1 ;  /* 0x0000000000017941 */ /* 0x000fea0003800000 */
.L_x_104:
        /* <DEDUP_REMOVED lines=9> */
.L_x_107:
[----:B------:R-:W-:Y:S05]  /*7ea0*/  BSYNC B1 ;  /* 0x0000000000017941 */ /* 0x000fea0003800000 */
.L_x_106:
        /* <DEDUP_REMOVED lines=9> */
.L_x_109:
[----:B------:R-:W-:Y:S05]  /*7f40*/  BSYNC B1 ;  /* 0x0000000000017941 */ /* 0x000fea0003800000 */
.L_x_108:
        /* <DEDUP_REMOVED lines=9> */
.L_x_111:
[----:B------:R-:W-:Y:S05]  /*7fe0*/  BSYNC B1 ;  /* 0x0000000000017941 */ /* 0x000fea0003800000 */
.L_x_110:
        /* <DEDUP_REMOVED lines=9> */
.L_x_113:
[----:B------:R-:W-:Y:S05]  /*8080*/  BSYNC B1 ;  /* 0x0000000000017941 */ /* 0x000fea0003800000 */
.L_x_112:
        /* <DEDUP_REMOVED lines=9> */
.L_x_115:
[----:B------:R-:W-:Y:S05]  /*8120*/  BSYNC B1 ;  /* 0x0000000000017941 */ /* 0x000fea0003800000 */
.L_x_114:
        /* <DEDUP_REMOVED lines=9> */
.L_x_117:
[----:B------:R-:W-:Y:S05]  /*81c0*/  BSYNC B1 ;  /* 0x0000000000017941 */ /* 0x000fea0003800000 */
.L_x_116:
        /* <DEDUP_REMOVED lines=9> */
.L_x_119:
[----:B------:R-:W-:Y:S05]  /*8260*/  BSYNC B1 ;  /* 0x0000000000017941 */ /* 0x000fea0003800000 */
.L_x_118:
        /* <DEDUP_REMOVED lines=9> */
.L_x_121:
[----:B------:R-:W-:Y:S05]  /*8300*/  BSYNC B1 ;  /* 0x0000000000017941 */ /* 0x000fea0003800000 */
.L_x_120:
        /* <DEDUP_REMOVED lines=9> */
.L_x_123:
[----:B------:R-:W-:Y:S05]  /*83a0*/  BSYNC B1 ;  /* 0x0000000000017941 */ /* 0x000fea0003800000 */
.L_x_122:
        /* <DEDUP_REMOVED lines=10> */
.L_x_125:
[----:B------:R-:W-:Y:S05]  /*8450*/  BSYNC B1 ;  /* 0x0000000000017941 */ /* 0x000fea0003800000 */
.L_x_124:
        /* <DEDUP_REMOVED lines=10> */
.L_x_127:
[----:B------:R-:W-:Y:S05]  /*8500*/  BSYNC B1 ;  /* 0x0000000000017941 */ /* 0x000fea0003800000 */
.L_x_126:
        /* <DEDUP_REMOVED lines=9> */
.L_x_129:
[----:B------:R-:W-:Y:S05]  /*85a0*/  BSYNC B1 ;  /* 0x0000000000017941 */ /* 0x000fea0003800000 */
.L_x_128:
        /* <DEDUP_REMOVED lines=9> */
.L_x_131:
[----:B------:R-:W-:Y:S05]  /*8640*/  BSYNC B1 ;  /* 0x0000000000017941 */ /* 0x000fea0003800000 */
.L_x_130:
        /* <DEDUP_REMOVED lines=10> */
.L_x_133:
[----:B------:R-:W-:Y:S05]  /*86f0*/  BSYNC B1 ;  /* 0x0000000000017941 */ /* 0x000fea0003800000 */
.L_x_132:
        /* <DEDUP_REMOVED lines=10> */
.L_x_135:
[----:B------:R-:W-:Y:S05]  /*87a0*/  BSYNC B1 ;  /* 0x0000000000017941 */ /* 0x000fea0003800000 */
.L_x_134:
        /* <DEDUP_REMOVED lines=9> */
.L_x_137:
[----:B------:R-:W-:Y:S05]  /*8840*/  BSYNC B1 ;  /* 0x0000000000017941 */ /* 0x000fea0003800000 */
.L_x_136:
        /* <DEDUP_REMOVED lines=9> */
.L_x_139:
[----:B------:R-:W-:Y:S05]  /*88e0*/  BSYNC B1 ;  /* 0x0000000000017941 */ /* 0x000fea0003800000 */
.L_x_138:
        /* <DEDUP_REMOVED lines=9> */
.L_x_141:
[----:B------:R-:W-:Y:S05]  /*8980*/  BSYNC B1 ;  /* 0x0000000000017941 */ /* 0x000fea0003800000 */
.L_x_140:
        /* <DEDUP_REMOVED lines=9> */
.L_x_143:
[----:B------:R-:W-:Y:S05]  /*8a20*/  BSYNC B1 ;  /* 0x0000000000017941 */ /* 0x000fea0003800000 */
.L_x_142:
        /* <DEDUP_REMOVED lines=9> */
.L_x_145:
[----:B------:R-:W-:Y:S05]  /*8ac0*/  BSYNC B1 ;  /* 0x0000000000017941 */ /* 0x000fea0003800000 */
.L_x_144:
        /* <DEDUP_REMOVED lines=9> */
.L_x_147:
[----:B------:R-:W-:Y:S05]  /*8b60*/  BSYNC B1 ;  /* 0x0000000000017941 */ /* 0x000fea0003800000 */
.L_x_146:
        /* <DEDUP_REMOVED lines=9> */
.L_x_149:
[----:B------:R-:W-:Y:S05]  /*8c00*/  BSYNC B1 ;  /* 0x0000000000017941 */ /* 0x000fea0003800000 */
.L_x_148:
        /* <DEDUP_REMOVED lines=9> */
.L_x_151:
[----:B------:R-:W-:Y:S05]  /*8ca0*/  BSYNC B1 ;  /* 0x0000000000017941 */ /* 0x000fea0003800000 */
.L_x_150:
        /* <DEDUP_REMOVED lines=9> */
.L_x_153:
[----:B------:R-:W-:Y:S05]  /*8d40*/  BSYNC B1 ;  /* 0x0000000000017941 */ /* 0x000fea0003800000 */
.L_x_152:
        /* <DEDUP_REMOVED lines=9> */
.L_x_155:
[----:B------:R-:W-:Y:S05]  /*8de0*/  BSYNC B1 ;  /* 0x0000000000017941 */ /* 0x000fea0003800000 */
.L_x_154:
        /* <DEDUP_REMOVED lines=10> */
.L_x_157:
[----:B------:R-:W-:Y:S05]  /*8e90*/  BSYNC B1 ;  /* 0x0000000000017941 */ /* 0x000fea0003800000 */
.L_x_156:
        /* <DEDUP_REMOVED lines=10> */
.L_x_159:
[----:B------:R-:W-:Y:S05]  /*8f40*/  BSYNC B1 ;  /* 0x0000000000017941 */ /* 0x000fea0003800000 */
.L_x_158:
        /* <DEDUP_REMOVED lines=9> */
.L_x_161:
[----:B------:R-:W-:Y:S05]  /*8fe0*/  BSYNC B1 ;  /* 0x0000000000017941 */ /* 0x000fea0003800000 */
.L_x_160:
        /* <DEDUP_REMOVED lines=9> */
.L_x_163:
[----:B------:R-:W-:Y:S05]  /*9080*/  BSYNC B1 ;  /* 0x0000000000017941 */ /* 0x000fea0003800000 */
.L_x_162:
        /* <DEDUP_REMOVED lines=10> */
.L_x_165:
[----:B------:R-:W-:Y:S05]  /*9130*/  BSYNC B1 ;  /* 0x0000000000017941 */ /* 0x000fea0003800000 */
.L_x_164:
        /* <DEDUP_REMOVED lines=10> */
.L_x_167:
[----:B------:R-:W-:Y:S05]  /*91e0*/  BSYNC B1 ;  /* 0x0000000000017941 */ /* 0x000fea0003800000 */
.L_x_166:
        /* <DEDUP_REMOVED lines=9> */
.L_x_169:
[----:B------:R-:W-:Y:S05]  /*9280*/  BSYNC B1 ;  /* 0x0000000000017941 */ /* 0x000fea0003800000 */
.L_x_168:
        /* <DEDUP_REMOVED lines=9> */
.L_x_171:
[----:B------:R-:W-:Y:S05]  /*9320*/  BSYNC B1 ;  /* 0x0000000000017941 */ /* 0x000fea0003800000 */
.L_x_170:
        /* <DEDUP_REMOVED lines=9> */
.L_x_173:
[----:B------:R-:W-:Y:S05]  /*93c0*/  BSYNC B1 ;  /* 0x0000000000017941 */ /* 0x000fea0003800000 */
.L_x_172:
        /* <DEDUP_REMOVED lines=9> */
.L_x_175:
[----:B------:R-:W-:Y:S05]  /*9460*/  BSYNC B1 ;  /* 0x0000000000017941 */ /* 0x000fea0003800000 */
.L_x_174:
        /* <DEDUP_REMOVED lines=9> */
.L_x_177:
[----:B------:R-:W-:Y:S05]  /*9500*/  BSYNC B1 ;  /* 0x0000000000017941 */ /* 0x000fea0003800000 */
.L_x_176:
        /* <DEDUP_REMOVED lines=9> */
.L_x_179:
[----:B------:R-:W-:Y:S05]  /*95a0*/  BSYNC B1 ;  /* 0x0000000000017941 */ /* 0x000fea0003800000 */
.L_x_178:
        /* <DEDUP_REMOVED lines=9> */
.L_x_181:
[----:B------:R-:W-:Y:S05]  /*9640*/  BSYNC B1 ;  /* 0x0000000000017941 */ /* 0x000fea0003800000 */
.L_x_180:
        /* <DEDUP_REMOVED lines=9> */
.L_x_183:
[----:B------:R-:W-:Y:S05]  /*96e0*/  BSYNC B1 ;  /* 0x0000000000017941 */ /* 0x000fea0003800000 */
.L_x_182:
        /* <DEDUP_REMOVED lines=9> */
.L_x_185:
[----:B------:R-:W-:Y:S05]  /*9780*/  BSYNC B1 ;  /* 0x0000000000017941 */ /* 0x000fea0003800000 */
.L_x_184:
        /* <DEDUP_REMOVED lines=9> */
.L_x_187:
[----:B------:R-:W-:Y:S05]  /*9820*/  BSYNC B1 ;  /* 0x0000000000017941 */ /* 0x000fea0003800000 */
.L_x_186:
        /* <DEDUP_REMOVED lines=10> */
.L_x_189:
[----:B------:R-:W-:Y:S05]  /*98d0*/  BSYNC B1 ;  /* 0x0000000000017941 */ /* 0x000fea0003800000 */
.L_x_188:
        /* <DEDUP_REMOVED lines=10> */
.L_x_191:
[----:B------:R-:W-:Y:S05]  /*9980*/  BSYNC B1 ;  /* 0x0000000000017941 */ /* 0x000fea0003800000 */
.L_x_190:
        /* <DEDUP_REMOVED lines=9> */
.L_x_193:
[----:B------:R-:W-:Y:S05]  /*9a20*/  BSYNC B1 ;  /* 0x0000000000017941 */ /* 0x000fea0003800000 */
.L_x_192:
        /* <DEDUP_REMOVED lines=9> */
.L_x_195:
[----:B------:R-:W-:Y:S05]  /*9ac0*/  BSYNC B1 ;  /* 0x0000000000017941 */ /* 0x000fea0003800000 */
.L_x_194:
        /* <DEDUP_REMOVED lines=10> */
.L_x_197:
[----:B------:R-:W-:Y:S05]  /*9b70*/  BSYNC B1 ;  /* 0x0000000000017941 */ /* 0x000fea0003800000 */
.L_x_196:
        /* <DEDUP_REMOVED lines=10> */
.L_x_199:
[----:B------:R-:W-:Y:S05]  /*9c20*/  BSYNC B1 ;  /* 0x0000000000017941 */ /* 0x000fea0003800000 */
.L_x_198:
        /* <DEDUP_REMOVED lines=9> */
.L_x_201:
[----:B------:R-:W-:Y:S05]  /*9cc0*/  BSYNC B1 ;  /* 0x0000000000017941 */ /* 0x000fea0003800000 */
.L_x_200:
        /* <DEDUP_REMOVED lines=9> */
.L_x_203:
[----:B------:R-:W-:Y:S05]  /*9d60*/  BSYNC B1 ;  /* 0x0000000000017941 */ /* 0x000fea0003800000 */
.L_x_202:
        /* <DEDUP_REMOVED lines=9> */
.L_x_205:
[----:B------:R-:W-:Y:S05]  /*9e00*/  BSYNC B1 ;  /* 0x0000000000017941 */ /* 0x000fea0003800000 */
.L_x_204:
        /* <DEDUP_REMOVED lines=9> */
.L_x_207:
[----:B------:R-:W-:Y:S05]  /*9ea0*/  BSYNC B1 ;  /* 0x0000000000017941 */ /* 0x000fea0003800000 */
.L_x_206:
        /* <DEDUP_REMOVED lines=9> */
.L_x_209:
[----:B------:R-:W-:Y:S05]  /*9f40*/  BSYNC B1 ;  /* 0x0000000000017941 */ /* 0x000fea0003800000 */
.L_x_208:
        /* <DEDUP_REMOVED lines=9> */
.L_x_211:
[----:B------:R-:W-:Y:S05]  /*9fe0*/  BSYNC B1 ;  /* 0x0000000000017941 */ /* 0x000fea0003800000 */
.L_x_210:
        /* <DEDUP_REMOVED lines=9> */
.L_x_213:
[----:B------:R-:W-:Y:S05]  /*a080*/  BSYNC B1 ;  /* 0x0000000000017941 */ /* 0x000fea0003800000 */
.L_x_212:
        /* <DEDUP_REMOVED lines=9> */
.L_x_215:
[----:B------:R-:W-:Y:S05]  /*a120*/  BSYNC B1 ;  /* 0x0000000000017941 */ /* 0x000fea0003800000 */
.L_x_214:
        /* <DEDUP_REMOVED lines=9> */
.L_x_217:
[----:B------:R-:W-:Y:S05]  /*a1c0*/  BSYNC B1 ;  /* 0x0000000000017941 */ /* 0x000fea0003800000 */
.L_x_216:
        /* <DEDUP_REMOVED lines=9> */
.L_x_219:
[----:B------:R-:W-:Y:S05]  /*a260*/  BSYNC B1 ;  /* 0x0000000000017941 */ /* 0x000fea0003800000 */
.L_x_218:
        /* <DEDUP_REMOVED lines=10> */
.L_x_221:
[----:B------:R-:W-:Y:S05]  /*a310*/  BSYNC B1 ;  /* 0x0000000000017941 */ /* 0x000fea0003800000 */
.L_x_220:
        /* <DEDUP_REMOVED lines=10> */
.L_x_223:
[----:B------:R-:W-:Y:S05]  /*a3c0*/  BSYNC B1 ;  /* 0x0000000000017941 */ /* 0x000fea0003800000 */
.L_x_222:
        /* <DEDUP_REMOVED lines=9> */
.L_x_225:
[----:B------:R-:W-:Y:S05]  /*a460*/  BSYNC B1 ;  /* 0x0000000000017941 */ /* 0x000fea0003800000 */
.L_x_224:
        /* <DEDUP_REMOVED lines=9> */
.L_x_227:
[----:B------:R-:W-:Y:S05]  /*a500*/  BSYNC B1 ;  /* 0x0000000000017941 */ /* 0x000fea0003800000 */
.L_x_226:
        /* <DEDUP_REMOVED lines=10> */
.L_x_229:
[----:B------:R-:W-:Y:S05]  /*a5b0*/  BSYNC B1 ;  /* 0x0000000000017941 */ /* 0x000fea0003800000 */
.L_x_228:
        /* <DEDUP_REMOVED lines=10> */
.L_x_231:
[----:B------:R-:W-:Y:S05]  /*a660*/  BSYNC B1 ;  /* 0x0000000000017941 */ /* 0x000fea0003800000 */
.L_x_230:
        /* <DEDUP_REMOVED lines=9> */
.L_x_233:
[----:B------:R-:W-:Y:S05]  /*a700*/  BSYNC B1 ;  /* 0x0000000000017941 */ /* 0x000fea0003800000 */
.L_x_232:
        /* <DEDUP_REMOVED lines=9> */
.L_x_235:
[----:B------:R-:W-:Y:S05]  /*a7a0*/  BSYNC B1 ;  /* 0x0000000000017941 */ /* 0x000fea0003800000 */
.L_x_234:
        /* <DEDUP_REMOVED lines=9> */
.L_x_237:
[----:B------:R-:W-:Y:S05]  /*a840*/  BSYNC B1 ;  /* 0x0000000000017941 */ /* 0x000fea0003800000 */
.L_x_236:
        /* <DEDUP_REMOVED lines=9> */
.L_x_239:
[----:B------:R-:W-:Y:S05]  /*a8e0*/  BSYNC B1 ;  /* 0x0000000000017941 */ /* 0x000fea0003800000 */
.L_x_238:
        /* <DEDUP_REMOVED lines=9> */
.L_x_241:
[----:B------:R-:W-:Y:S05]  /*a980*/  BSYNC B1 ;  /* 0x0000000000017941 */ /* 0x000fea0003800000 */
.L_x_240:
        /* <DEDUP_REMOVED lines=9> */
.L_x_243:
[----:B------:R-:W-:Y:S05]  /*aa20*/  BSYNC B1 ;  /* 0x0000000000017941 */ /* 0x000fea0003800000 */
.L_x_242:
        /* <DEDUP_REMOVED lines=9> */
.L_x_245:
[----:B------:R-:W-:Y:S05]  /*aac0*/  BSYNC B1 ;  /* 0x0000000000017941 */ /* 0x000fea0003800000 */
.L_x_244:
        /* <DEDUP_REMOVED lines=9> */
.L_x_247:
[----:B------:R-:W-:Y:S05]  /*ab60*/  BSYNC B1 ;  /* 0x0000000000017941 */ /* 0x000fea0003800000 */
.L_x_246:
        /* <DEDUP_REMOVED lines=9> */
.L_x_249:
[----:B------:R-:W-:Y:S05]  /*ac00*/  BSYNC B1 ;  /* 0x0000000000017941 */ /* 0x000fea0003800000 */
.L_x_248:
        /* <DEDUP_REMOVED lines=9> */
.L_x_251:
[----:B------:R-:W-:Y:S05]  /*aca0*/  BSYNC B1 ;  /* 0x0000000000017941 */ /* 0x000fea0003800000 */
.L_x_250:
        /* <DEDUP_REMOVED lines=10> */
.L_x_253:
[----:B------:R-:W-:Y:S05]  /*ad50*/  BSYNC B1 ;  /* 0x0000000000017941 */ /* 0x000fea0003800000 */
.L_x_252:
        /* <DEDUP_REMOVED lines=10> */
.L_x_255:
[----:B------:R-:W-:Y:S05]  /*ae00*/  BSYNC B1 ;  /* 0x0000000000017941 */ /* 0x000fea0003800000 */
.L_x_254:
        /* <DEDUP_REMOVED lines=9> */
.L_x_257:
[----:B------:R-:W-:Y:S05]  /*aea0*/  BSYNC B1 ;  /* 0x0000000000017941 */ /* 0x000fea0003800000 */
.L_x_256:
        /* <DEDUP_REMOVED lines=9> */
.L_x_259:
[----:B------:R-:W-:Y:S05]  /*af40*/  BSYNC B1 ;  /* 0x0000000000017941 */ /* 0x000fea0003800000 */
.L_x_258:
        /* <DEDUP_REMOVED lines=10> */
.L_x_261:
[----:B------:R-:W-:Y:S05]  /*aff0*/  BSYNC B1 ;  /* 0x0000000000017941 */ /* 0x000fea0003800000 */
.L_x_260:
        /* <DEDUP_REMOVED lines=10> */
.L_x_263:
[----:B------:R-:W-:Y:S05]  /*b0a0*/  BSYNC B1 ;  /* 0x0000000000017941 */ /* 0x000fea0003800000 */
.L_x_262:
        /* <DEDUP_REMOVED lines=9> */
.L_x_265:
[----:B------:R-:W-:Y:S05]  /*b140*/  BSYNC B1 ;  /* 0x0000000000017941 */ /* 0x000fea0003800000 */
.L_x_264:
        /* <DEDUP_REMOVED lines=9> */
.L_x_267:
[----:B------:R-:W-:Y:S05]  /*b1e0*/  BSYNC B1 ;  /* 0x0000000000017941 */ /* 0x000fea0003800000 */
.L_x_266:
        /* <DEDUP_REMOVED lines=9> */
.L_x_269:
[----:B------:R-:W-:Y:S05]  /*b280*/  BSYNC B1 ;  /* 0x0000000000017941 */ /* 0x000fea0003800000 */
.L_x_268:
        /* <DEDUP_REMOVED lines=9> */
.L_x_271:
[----:B------:R-:W-:Y:S05]  /*b320*/  BSYNC B1 ;  /* 0x0000000000017941 */ /* 0x000fea0003800000 */
.L_x_270:
        /* <DEDUP_REMOVED lines=9> */
.L_x_273:
[----:B------:R-:W-:Y:S05]  /*b3c0*/  BSYNC B1 ;  /* 0x0000000000017941 */ /* 0x000fea0003800000 */
.L_x_272:
        /* <DEDUP_REMOVED lines=9> */
.L_x_275:
[----:B------:R-:W-:Y:S05]  /*b460*/  BSYNC B1 ;  /* 0x0000000000017941 */ /* 0x000fea0003800000 */
.L_x_274:
        /* <DEDUP_REMOVED lines=9> */
.L_x_277:
[----:B------:R-:W-:Y:S05]  /*b500*/  BSYNC B1 ;  /* 0x0000000000017941 */ /* 0x000fea0003800000 */
.L_x_276:
        /* <DEDUP_REMOVED lines=9> */
.L_x_279:
[----:B------:R-:W-:Y:S05]  /*b5a0*/  BSYNC B1 ;  /* 0x0000000000017941 */ /* 0x000fea0003800000 */
.L_x_278:
        /* <DEDUP_REMOVED lines=9> */
.L_x_281:
[----:B------:R-:W-:Y:S05]  /*b640*/  BSYNC B1 ;  /* 0x0000000000017941 */ /* 0x000fea0003800000 */
.L_x_280:
        /* <DEDUP_REMOVED lines=9> */
.L_x_283:
[----:B------:R-:W-:Y:S05]  /*b6e0*/  BSYNC B1 ;  /* 0x0000000000017941 */ /* 0x000fea0003800000 */
.L_x_282:
        /* <DEDUP_REMOVED lines=10> */
.L_x_285:
[----:B------:R-:W-:Y:S05]  /*b790*/  BSYNC B1 ;  /* 0x0000000000017941 */ /* 0x000fea0003800000 */
.L_x_284:
        /* <DEDUP_REMOVED lines=10> */
.L_x_287:
[----:B------:R-:W-:Y:S05]  /*b840*/  BSYNC B1 ;  /* 0x0000000000017941 */ /* 0x000fea0003800000 */
.L_x_286:
        /* <DEDUP_REMOVED lines=9> */
.L_x_289:
[----:B------:R-:W-:Y:S05]  /*b8e0*/  BSYNC B1 ;  /* 0x0000000000017941 */ /* 0x000fea0003800000 */
.L_x_288:
        /* <DEDUP_REMOVED lines=9> */
.L_x_291:
[----:B------:R-:W-:Y:S05]  /*b980*/  BSYNC B1 ;  /* 0x0000000000017941 */ /* 0x000fea0003800000 */
.L_x_290:
        /* <DEDUP_REMOVED lines=10> */
.L_x_293:
[----:B------:R-:W-:Y:S05]  /*ba30*/  BSYNC B1 ;  /* 0x0000000000017941 */ /* 0x000fea0003800000 */
.L_x_292:
        /* <DEDUP_REMOVED lines=10> */
.L_x_295:
[----:B------:R-:W-:Y:S05]  /*bae0*/  BSYNC B1 ;  /* 0x0000000000017941 */ /* 0x000fea0003800000 */
.L_x_294:
        /* <DEDUP_REMOVED lines=9> */
.L_x_297:
[----:B------:R-:W-:Y:S05]  /*bb80*/  BSYNC B1 ;  /* 0x0000000000017941 */ /* 0x000fea0003800000 */
.L_x_296:
        /* <DEDUP_REMOVED lines=9> */
.L_x_299:
[----:B------:R-:W-:Y:S05]  /*bc20*/  BSYNC B1 ;  /* 0x0000000000017941 */ /* 0x000fea0003800000 */
.L_x_298:
        /* <DEDUP_REMOVED lines=9> */
.L_x_301:
[----:B------:R-:W-:Y:S05]  /*bcc0*/  BSYNC B1 ;  /* 0x0000000000017941 */ /* 0x000fea0003800000 */
.L_x_300:
        /* <DEDUP_REMOVED lines=9> */
.L_x_303:
[----:B------:R-:W-:Y:S05]  /*bd60*/  BSYNC B1 ;  /* 0x0000000000017941 */ /* 0x000fea0003800000 */
.L_x_302:
        /* <DEDUP_REMOVED lines=9> */
.L_x_305:
[----:B------:R-:W-:Y:S05]  /*be00*/  BSYNC B1 ;  /* 0x0000000000017941 */ /* 0x000fea0003800000 */
.L_x_304:
        /* <DEDUP_REMOVED lines=9> */
.L_x_307:
[----:B------:R-:W-:Y:S05]  /*bea0*/  BSYNC B1 ;  /* 0x0000000000017941 */ /* 0x000fea0003800000 */
.L_x_306:
        /* <DEDUP_REMOVED lines=9> */
.L_x_309:
[----:B------:R-:W-:Y:S05]  /*bf40*/  BSYNC B1 ;  /* 0x0000000000017941 */ /* 0x000fea0003800000 */
.L_x_308:
        /* <DEDUP_REMOVED lines=9> */
.L_x_311:
[----:B------:R-:W-:Y:S05]  /*bfe0*/  BSYNC B1 ;  /* 0x0000000000017941 */ /* 0x000fea0003800000 */
.L_x_310:
        /* <DEDUP_REMOVED lines=9> */
.L_x_313:
[----:B------:R-:W-:Y:S05]  /*c080*/  BSYNC B1 ;  /* 0x0000000000017941 */ /* 0x000fea0003800000 */
.L_x_312:
        /* <DEDUP_REMOVED lines=9> */
.L_x_315:
[----:B------:R-:W-:Y:S05]  /*c120*/  BSYNC B1 ;  /* 0x0000000000017941 */ /* 0x000fea0003800000 */
.L_x_314:
        /* <DEDUP_REMOVED lines=10> */
.L_x_317:
[----:B------:R-:W-:Y:S05]  /*c1d0*/  BSYNC B1 ;  /* 0x0000000000017941 */ /* 0x000fea0003800000 */
.L_x_316:
        /* <DEDUP_REMOVED lines=10> */
.L_x_319:
[----:B------:R-:W-:Y:S05]  /*c280*/  BSYNC B1 ;  /* 0x0000000000017941 */ /* 0x000fea0003800000 */
.L_x_318:
        /* <DEDUP_REMOVED lines=9> */
.L_x_321:
[----:B------:R-:W-:Y:S05]  /*c320*/  BSYNC B1 ;  /* 0x0000000000017941 */ /* 0x000fea0003800000 */
.L_x_320:
        /* <DEDUP_REMOVED lines=9> */
.L_x_323:
[----:B------:R-:W-:Y:S05]  /*c3c0*/  BSYNC B1 ;  /* 0x0000000000017941 */ /* 0x000fea0003800000 */
.L_x_322:
        /* <DEDUP_REMOVED lines=10> */
.L_x_325:
[----:B------:R-:W-:Y:S05]  /*c470*/  BSYNC B1 ;  /* 0x0000000000017941 */ /* 0x000fea0003800000 */
.L_x_324:
        /* <DEDUP_REMOVED lines=10> */
.L_x_327:
[----:B------:R-:W-:Y:S05]  /*c520*/  BSYNC B1 ;  /* 0x0000000000017941 */ /* 0x000fea0003800000 */
.L_x_326:
        /* <DEDUP_REMOVED lines=9> */
.L_x_329:
[----:B------:R-:W-:Y:S05]  /*c5c0*/  BSYNC B1 ;  /* 0x0000000000017941 */ /* 0x000fea0003800000 */
.L_x_328:
        /* <DEDUP_REMOVED lines=9> */
.L_x_331:
[----:B------:R-:W-:Y:S05]  /*c660*/  BSYNC B1 ;  /* 0x0000000000017941 */ /* 0x000fea0003800000 */
.L_x_330:
        /* <DEDUP_REMOVED lines=9> */
.L_x_333:
[----:B------:R-:W-:Y:S05]  /*c700*/  BSYNC B1 ;  /* 0x0000000000017941 */ /* 0x000fea0003800000 */
.L_x_332:
        /* <DEDUP_REMOVED lines=9> */
.L_x_335:
[----:B------:R-:W-:Y:S05]  /*c7a0*/  BSYNC B1 ;  /* 0x0000000000017941 */ /* 0x000fea0003800000 */
.L_x_334:
        /* <DEDUP_REMOVED lines=9> */
.L_x_337:
[----:B------:R-:W-:Y:S05]  /*c840*/  BSYNC B1 ;  /* 0x0000000000017941 */ /* 0x000fea0003800000 */
.L_x_336:
        /* <DEDUP_REMOVED lines=9> */
.L_x_339:
[----:B------:R-:W-:Y:S05]  /*c8e0*/  BSYNC B1 ;  /* 0x0000000000017941 */ /* 0x000fea0003800000 */
.L_x_338:
        /* <DEDUP_REMOVED lines=9> */
.L_x_341:
[----:B------:R-:W-:Y:S05]  /*c980*/  BSYNC B1 ;  /* 0x0000000000017941 */ /* 0x000fea0003800000 */
.L_x_340:
        /* <DEDUP_REMOVED lines=9> */
.L_x_343:
[----:B------:R-:W-:Y:S05]  /*ca20*/  BSYNC B1 ;  /* 0x0000000000017941 */ /* 0x000fea0003800000 */
.L_x_342:
        /* <DEDUP_REMOVED lines=9> */
.L_x_345:
[----:B------:R-:W-:Y:S05]  /*cac0*/  BSYNC B1 ;  /* 0x0000000000017941 */ /* 0x000fea0003800000 */
.L_x_344:
        /* <DEDUP_REMOVED lines=9> */
.L_x_347:
[----:B------:R-:W-:Y:S05]  /*cb60*/  BSYNC B1 ;  /* 0x0000000000017941 */ /* 0x000fea0003800000 */
.L_x_346:
        /* <DEDUP_REMOVED lines=10> */
.L_x_349:
[----:B------:R-:W-:Y:S05]  /*cc10*/  BSYNC B1 ;  /* 0x0000000000017941 */ /* 0x000fea0003800000 */
.L_x_348:
        /* <DEDUP_REMOVED lines=10> */
.L_x_351:
[----:B------:R-:W-:Y:S05]  /*ccc0*/  BSYNC B1 ;  /* 0x0000000000017941 */ /* 0x000fea0003800000 */
.L_x_350:
        /* <DEDUP_REMOVED lines=9> */
.L_x_353:
[----:B------:R-:W-:Y:S05]  /*cd60*/  BSYNC B1 ;  /* 0x0000000000017941 */ /* 0x000fea0003800000 */
.L_x_352:
        /* <DEDUP_REMOVED lines=9> */
.L_x_355:
[----:B------:R-:W-:Y:S05]  /*ce00*/  BSYNC B1 ;  /* 0x0000000000017941 */ /* 0x000fea0003800000 */
.L_x_354:
        /* <DEDUP_REMOVED lines=10> */
.L_x_357:
[----:B------:R-:W-:Y:S05]  /*ceb0*/  BSYNC B1 ;  /* 0x0000000000017941 */ /* 0x000fea0003800000 */
.L_x_356:
        /* <DEDUP_REMOVED lines=10> */
.L_x_359:
[----:B------:R-:W-:Y:S05]  /*cf60*/  BSYNC B1 ;  /* 0x0000000000017941 */ /* 0x000fea0003800000 */
.L_x_358:
[----:B-----5:R-:W-:Y:S01]  /*cf70*/  IMAD.U32 R3, R11, 0x10000, RZ ;  /* 0x000100000b037824 */ /* 0x020fe200078e00ff */
[----:B------:R-:W-:Y:S01]  /*cf80*/  ISETP.GT.AND P5, PT, R4, 0x8, P1 ;  /* 0x000000080400780c */ /* 0x000fe20000fa4270 */
[----:B------:R-:W-:Y:S02]  /*cf90*/  BSSY B1, `(.L_x_360) ;  /* 0x0000007000017945 */ /* 0x000fe40003800000 */
[----:B0-----:R-:W-:-:S04]  /*cfa0*/  FMUL R10, R3, R200 ;  /* 0x000000c8030a7220 */ /* 0x001fc80000400000 */
[----:B------:R-:W-:-:S05]  /*cfb0*/  FFMA R10, R37, R201, R10 ;  /* 0x000000c9250a7223 */ /* 0x000fca000000000a */
[----:B------:R-:W-:-:S05]  /*cfc0*/  F2FP.BF16.F32.PACK_AB R10, RZ, R10 ;  /* 0x0000000aff0a723e */ /* 0x000fca00000010ff */
[----:B------:R0:W-:Y:S01]  /*cfd0*/  @P4 STG.E.U16 desc[UR54][R14.64+0x152], R10 ;  /* 0x0001520a0e004986 */ /* 0x0001e2000c101536 */
[----:B------:R-:W-:Y:S05]  /*cfe0*/  @!P5 BRA `(.L_x_361) ;  /* 0x000000000004d947 */ /* 0x000fea0003800000 */
[----:B------:R0:W5:Y:S02]  /*cff0*/  LDG.E.LTC128B.U16 R11, desc[UR54][R208.64+0x150] ;  /* 0x00015036d00b7981 */ /* 0x000164000c1e1520 */
.L_x_361:
[----:B------:R-:W-:Y:S05]  /*d000*/  BSYNC B1 ;  /* 0x0000000000017941 */ /* 0x000fea0003800000 */
.L_x_360:
        /* <DEDUP_REMOVED lines=9> */
.L_x_363:
[----:B------:R-:W-:Y:S05]  /*d0a0*/  BSYNC B1 ;  /* 0x0000000000017941 */ /* 0x000fea0003800000 */
.L_x_362:
        /* <DEDUP_REMOVED lines=9> */
.L_x_365:
[----:B------:R-:W-:Y:S05]  /*d140*/  BSYNC B1 ;  /* 0x0000000000017941 */ /* 0x000fea0003800000 */
.L_x_364:
        /* <DEDUP_REMOVED lines=9> */
.L_x_367:
[----:B------:R-:W-:Y:S05]  /*d1e0*/  BSYNC B1 ;  /* 0x0000000000017941 */ /* 0x000fea0003800000 */
.L_x_366:
        /* <DEDUP_REMOVED lines=9> */
.L_x_369:
[----:B------:R-:W-:Y:S05]  /*d280*/  BSYNC B1 ;  /* 0x0000000000017941 */ /* 0x000fea0003800000 */
.L_x_368:
        /* <DEDUP_REMOVED lines=9> */
.L_x_371:
[----:B------:R-:W-:Y:S05]  /*d320*/  BSYNC B1 ;  /* 0x0000000000017941 */ /* 0x000fea0003800000 */
.L_x_370:
        /* <DEDUP_REMOVED lines=9> */
.L_x_373:
[----:B------:R-:W-:Y:S05]  /*d3c0*/  BSYNC B1 ;  /* 0x0000000000017941 */ /* 0x000fea0003800000 */
.L_x_372:
        /* <DEDUP_REMOVED lines=9> */
.L_x_375:
[----:B------:R-:W-:Y:S05]  /*d460*/  BSYNC B1 ;  /* 0x0000000000017941 */ /* 0x000fea0003800000 */
.L_x_374:
        /* <DEDUP_REMOVED lines=9> */
.L_x_377:
[----:B------:R-:W-:Y:S05]  /*d500*/  BSYNC B1 ;  /* 0x0000000000017941 */ /* 0x000fea0003800000 */
.L_x_376:
        /* <DEDUP_REMOVED lines=9> */
.L_x_379:
[----:B------:R-:W-:Y:S05]  /*d5a0*/  BSYNC B1 ;  /* 0x0000000000017941 */ /* 0x000fea0003800000 */
.L_x_378:
[----:B------:R-:W-:Y:S05]  /*d5b0*/  @!P0 BRA `(.L_x_380) ;  /* 0x0000003000088947 */ /* 0x000fea0003800000 */
[----:B-----5:R-:W-:-:S04]  /*d5c0*/  IMAD.U32 R11, R11, 0x10000, RZ ;  /* 0x000100000b0b7824 */ /* 0x020fc800078e00ff */
[----:B------:R-:W-:-:S04]  /*d5d0*/  FMUL R4, R11, R200 ;  /* 0x000000c80b047220 */ /* 0x000fc80000400000 */
[----:B------:R-:W-:-:S05]  /*d5e0*/  FFMA R4, R31, R201, R4 ;  /* 0x000000c91f047223 */ /* 0x000fca0000000004 */
[----:B------:R-:W-:-:S05]  /*d5f0*/  F2FP.BF16.F32.PACK_AB R4, RZ, R4 ;  /* 0x00000004ff04723e */ /* 0x000fca00000010ff */
[----:B------:R0:W-:Y:S01]  /*d600*/  STG.E.U16 desc[UR54][R8.64+0x152], R4 ;  /* 0x0001520408007986 */ /* 0x0001e2000c101536 */
[----:B------:R-:W-:Y:S05]  /*d610*/  BRA `(.L_x_380) ;  /* 0x0000002c00f07947 */ /* 0x000fea0003800000 */
.L_x_33:
[----:B------:R-:W-:Y:S01]  /*d620*/  ULDC.64 UR4, c[0x0][0x5c0] ;  /* 0x0001700000047ab9 */ /* 0x000fe20000000a00 */
[-C--:B------:R-:W-:Y:S01]  /*d630*/  FMUL R192, R192, R201.reuse ;  /* 0x000000c9c0c07220 */ /* 0x080fe20000400000 */
[----:B------:R-:W-:Y:S01]  /*d640*/  LEA R6, P2, R12, UR4, 0x1 ;  /* 0x000000040c067c11 */ /* 0x000fe2000f8408ff */
[----:B------:R-:W-:Y:S01]  /*d650*/  IMAD.SHL.U32 R11, R206, 0x10, RZ ;  /* 0x00000010ce0b7824 */ /* 0x000fe200078e00ff */
[----:B------:R-:W-:Y:S01]  /*d660*/  ISETP.GT.AND P3, PT, R3, 0x1, PT ;  /* 0x000000010300780c */ /* 0x000fe20003f64270 */
[-C--:B------:R-:W-:Y:S01]  /*d670*/  FMUL R193, R193, R201.reuse ;  /* 0x000000c9c1c17220 */ /* 0x080fe20000400000 */
[----:B------:R-:W-:Y:S01]  /*d680*/  F2FP.BF16.F32.PACK_AB R192, RZ, R192 ;  /* 0x000000c0ffc0723e */ /* 0x000fe200000010ff */
[-C--:B------:R-:W-:Y:S01]  /*d690*/  FMUL R195, R195, R201.reuse ;  /* 0x000000c9c3c37220 */ /* 0x080fe20000400000 */
[----:B------:R-:W-:Y:S01]  /*d6a0*/  LEA.HI.X R7, R12, UR5, R211, 0x1, P2 ;  /* 0x000000050c077c11 */ /* 0x000fe200090f0cd3 */
[-C--:B------:R-:W-:Y:S01]  /*d6b0*/  FMUL R194, R194, R201.reuse ;  /* 0x000000c9c2c27220 */ /* 0x080fe20000400000 */
[----:B------:R-:W-:Y:S01]  /*d6c0*/  ISETP.GT.AND P2, PT, R4, RZ, P3 ;  /* 0x000000ff0400720c */ /* 0x000fe20001f44270 */
[-C--:B------:R-:W-:Y:S01]  /*d6d0*/  FMUL R197, R197, R201.reuse ;  /* 0x000000c9c5c57220 */ /* 0x080fe20000400000 */
[----:B------:R-:W-:Y:S01]  /*d6e0*/  SHF.L.U64.HI R5, R206, 0x4, R207 ;  /* 0x00000004ce057819 */ /* 0x000fe200000102cf */
[----:B------:R-:W-:Y:S01]  /*d6f0*/  @P1 STG.E.U16 desc[UR54][R6.64], R192 ;  /* 0x000000c006001986 */ /* 0x000fe2000c101536 */
[----:B------:R-:W-:Y:S01]  /*d700*/  ISETP.GT.AND P1, PT, R4, 0x8, P3 ;  /* 0x000000080400780c */ /* 0x000fe20001f24270 */
[-C--:B------:R-:W-:Y:S01]  /*d710*/  FMUL R196, R196, R201.reuse ;  /* 0x000000c9c4c47220 */ /* 0x080fe20000400000 */
[----:B------:R-:W-:Y:S01]  /*d720*/  IADD3 R8, P4, R11, R6, RZ ;  /* 0x000000060b087210 */ /* 0x000fe20007f9e0ff */
[-C--:B------:R-:W-:Y:S01]  /*d730*/  FMUL R199, R199, R201.reuse ;  /* 0x000000c9c7c77220 */ /* 0x080fe20000400000 */
[----:B------:R-:W-:Y:S01]  /*d740*/  ISETP.GT.AND P5, PT, R4, 0x8, P0 ;  /* 0x000000080400780c */ /* 0x000fe200007a4270 */
[----:B------:R-:W-:Y:S01]  /*d750*/  FMUL R198, R198, R201 ;  /* 0x000000c9c6c67220 */ /* 0x000fe20000400000 */
[----:B------:R-:W-:Y:S01]  /*d760*/  F2FP.BF16.F32.PACK_AB R193, RZ, R193 ;  /* 0x000000c1ffc1723e */ /* 0x000fe200000010ff */
[----:B------:R-:W-:Y:S01]  /*d770*/  IMAD.X R9, R5, 0x1, R7, P4 ;  /* 0x0000000105097824 */ /* 0x000fe200020e0607 */
[----:B------:R-:W-:Y:S01]  /*d780*/  F2FP.BF16.F32.PACK_AB R195, RZ, R195 ;  /* 0x000000c3ffc3723e */ /* 0x000fe200000010ff */
[-C--:B------:R-:W-:Y:S01]  /*d790*/  FMUL R184, R184, R201.reuse ;  /* 0x000000c9b8b87220 */ /* 0x080fe20000400000 */
[----:B------:R-:W-:Y:S01]  /*d7a0*/  F2FP.BF16.F32.PACK_AB R194, RZ, R194 ;  /* 0x000000c2ffc2723e */ /* 0x000fe200000010ff */
[----:B------:R-:W-:Y:S01]  /*d7b0*/  @P2 STG.E.U16 desc[UR54][R6.64+0x2], R193 ;  /* 0x000002c106002986 */ /* 0x000fe2000c101536 */
[----:B------:R-:W-:Y:S01]  /*d7c0*/  ISETP.GT.AND P2, PT, R3, 0x8, PT ;  /* 0x000000080300780c */ /* 0x000fe20003f44270 */
[----:B------:R-:W-:Y:S01]  /*d7d0*/  FMUL R185, R185, R201 ;  /* 0x000000c9b9b97220 */ /* 0x000fe20000400000 */
[----:B------:R-:W-:Y:S01]  /*d7e0*/  F2FP.BF16.F32.PACK_AB R197, RZ, R197 ;  /* 0x000000c5ffc5723e */ /* 0x000fe200000010ff */
[----:B------:R-:W-:Y:S01]  /*d7f0*/  @P1 STG.E.U16 desc[UR54][R8.64+0x2], R195 ;  /* 0x000002c308001986 */ /* 0x000fe2000c101536 */
[----:B------:R-:W-:Y:S01]  /*d800*/  ISETP.GT.AND P1, PT, R3, 0x9, PT ;  /* 0x000000090300780c */ /* 0x000fe20003f24270 */
[----:B------:R-:W-:Y:S01]  /*d810*/  IMAD R207, R207, 0xf0, RZ ;  /* 0x000000f0cfcf7824 */ /* 0x000fe200078e02ff */
[----:B------:R-:W-:Y:S01]  /*d820*/  F2FP.BF16.F32.PACK_AB R196, RZ, R196 ;  /* 0x000000c4ffc4723e */ /* 0x000fe200000010ff */
[----:B------:R-:W-:Y:S01]  /*d830*/  @P5 STG.E.U16 desc[UR54][R8.64], R194 ;  /* 0x000000c208005986 */ /* 0x000fe2000c101536 */
[----:B------:R-:W-:Y:S01]  /*d840*/  ISETP.GT.AND P4, PT, R4, RZ, P1 ;  /* 0x000000ff0400720c */ /* 0x000fe20000f84270 */
[----:B------:R-:W-:Y:S01]  /*d850*/  IMAD.WIDE.U32 R14, R206, 0xf0, R8 ;  /* 0x000000f0ce0e7825 */ /* 0x000fe200078e0008 */
[----:B------:R-:W-:-:S03]  /*d860*/  ISETP.GT.AND P5, PT, R4, RZ, P2 ;  /* 0x000000ff0400720c */ /* 0x000fc600017a4270 */
[----:B------:R-:W-:Y:S01]  /*d870*/  FMUL R186, R186, R201 ;  /* 0x000000c9baba7220 */ /* 0x000fe20000400000 */
[----:B------:R-:W-:Y:S01]  /*d880*/  F2FP.BF16.F32.PACK_AB R199, RZ, R199 ;  /* 0x000000c7ffc7723e */ /* 0x000fe200000010ff */
[----:B------:R-:W-:Y:S01]  /*d890*/  IMAD.IADD R15, R207, 0x1, R15 ;  /* 0x00000001cf0f7824 */ /* 0x000fe200078e020f */
[----:B------:R-:W-:Y:S01]  /*d8a0*/  F2FP.BF16.F32.PACK_AB R198, RZ, R198 ;  /* 0x000000c6ffc6723e */ /* 0x000fe200000010ff */
[-C--:B------:R-:W-:Y:S01]  /*d8b0*/  FMUL R187, R187, R201.reuse ;  /* 0x000000c9bbbb7220 */ /* 0x080fe20000400000 */
[----:B------:R-:W-:Y:S01]  /*d8c0*/  F2FP.BF16.F32.PACK_AB R184, RZ, R184 ;  /* 0x000000b8ffb8723e */ /* 0x000fe200000010ff */
[----:B------:R-:W-:Y:S01]  /*d8d0*/  FMUL R188, R188, R201 ;  /* 0x000000c9bcbc7220 */ /* 0x000fe20000400000 */
[----:B------:R-:W-:Y:S01]  /*d8e0*/  F2FP.BF16.F32.PACK_AB R185, RZ, R185 ;  /* 0x000000b9ffb9723e */ /* 0x000fe200000010ff */
[-C--:B------:R-:W-:Y:S01]  /*d8f0*/  FMUL R189, R189, R201.reuse ;  /* 0x000000c9bdbd7220 */ /* 0x080fe20000400000 */
[----:B------:R-:W-:Y:S01]  /*d900*/  F2FP.BF16.F32.PACK_AB R186, RZ, R186 ;  /* 0x000000baffba723e */ /* 0x000fe200000010ff */
[----:B------:R-:W-:Y:S01]  /*d910*/  @P4 STG.E.U16 desc[UR54][R6.64+0x12], R197 ;  /* 0x000012c506004986 */ /* 0x000fe2000c101536 */
[----:B------:R-:W-:Y:S01]  /*d920*/  ISETP.GT.AND P4, PT, R4, 0x8, P1 ;  /* 0x000000080400780c */ /* 0x000fe20000f84270 */
[----:B------:R-:W-:Y:S01]  /*d930*/  FMUL R190, R190, R201 ;  /* 0x000000c9bebe7220 */ /* 0x000fe20000400000 */
[----:B------:R-:W-:Y:S01]  /*d940*/  F2FP.BF16.F32.PACK_AB R187, RZ, R187 ;  /* 0x000000bbffbb723e */ /* 0x000fe200000010ff */
[----:B------:R-:W-:Y:S01]  /*d950*/  @P5 STG.E.U16 desc[UR54][R6.64+0x10], R196 ;  /* 0x000010c406005986 */ /* 0x000fe2000c101536 */
[----:B------:R-:W-:Y:S01]  /*d960*/  ISETP.GT.AND P5, PT, R4, 0x8, P2 ;  /* 0x000000080400780c */ /* 0x000fe200017a4270 */
[-C--:B------:R-:W-:Y:S01]  /*d970*/  FMUL R191, R191, R201.reuse ;  /* 0x000000c9bfbf7220 */ /* 0x080fe20000400000 */
[----:B------:R-:W-:Y:S01]  /*d980*/  F2FP.BF16.F32.PACK_AB R188, RZ, R188 ;  /* 0x000000bcffbc723e */ /* 0x000fe200000010ff */
[----:B------:R-:W-:Y:S01]  /*d990*/  FMUL R177, R177, R201 ;  /* 0x000000c9b1b17220 */ /* 0x000fe20000400000 */
[----:B------:R-:W-:Y:S01]  /*d9a0*/  F2FP.BF16.F32.PACK_AB R189, RZ, R189 ;  /* 0x000000bdffbd723e */ /* 0x000fe200000010ff */
[-C--:B------:R-:W-:Y:S01]  /*d9b0*/  FMUL R176, R176, R201.reuse ;  /* 0x000000c9b0b07220 */ /* 0x080fe20000400000 */
[----:B------:R-:W-:Y:S01]  /*d9c0*/  F2FP.BF16.F32.PACK_AB R190, RZ, R190 ;  /* 0x000000beffbe723e */ /* 0x000fe200000010ff */
[----:B------:R-:W-:Y:S01]  /*d9d0*/  FMUL R178, R178, R201 ;  /* 0x000000c9b2b27220 */ /* 0x000fe20000400000 */
[----:B------:R-:W-:Y:S01]  /*d9e0*/  F2FP.BF16.F32.PACK_AB R191, RZ, R191 ;  /* 0x000000bfffbf723e */ /* 0x000fe200000010ff */
[----:B------:R-:W-:Y:S01]  /*d9f0*/  @P4 STG.E.U16 desc[UR54][R8.64+0x12], R199 ;  /* 0x000012c708004986 */ /* 0x000fe2000c101536 */
[C---:B------:R-:W-:Y:S01]  /*da00*/  ISETP.GT.AND P4, PT, R4.reuse, 0x80, P0 ;  /* 0x000000800400780c */ /* 0x040fe20000784270 */
[-C--:B------:R-:W-:Y:S01]  /*da10*/  FMUL R179, R179, R201.reuse ;  /* 0x000000c9b3b37220 */ /* 0x080fe20000400000 */
[C---:B------:R-:W-:Y:S01]  /*da20*/  ISETP.GT.AND P0, PT, R4.reuse, 0x88, P0 ;  /* 0x000000880400780c */ /* 0x040fe20000704270 */
[----:B------:R-:W-:Y:S01]  /*da30*/  @P5 STG.E.U16 desc[UR54][R8.64+0x10], R198 ;  /* 0x000010c608005986 */ /* 0x000fe2000c101536 */
[----:B------:R-:W-:Y:S01]  /*da40*/  ISETP.GT.AND P5, PT, R4, 0x80, P3 ;  /* 0x000000800400780c */ /* 0x000fe20001fa4270 */
[-C--:B------:R-:W-:Y:S01]  /*da50*/  FMUL R180, R180, R201.reuse ;  /* 0x000000c9b4b47220 */ /* 0x080fe20000400000 */
[----:B------:R-:W-:Y:S01]  /*da60*/  ISETP.GT.AND P3, PT, R4, 0x88, P3 ;  /* 0x000000880400780c */ /* 0x000fe20001f64270 */
[----:B------:R-:W-:Y:S01]  /*da70*/  FMUL R181, R181, R201 ;  /* 0x000000c9b5b57220 */ /* 0x000fe20000400000 */
[----:B------:R-:W-:Y:S01]  /*da80*/  F2FP.BF16.F32.PACK_AB R177, RZ, R177 ;  /* 0x000000b1ffb1723e */ /* 0x000fe200000010ff */
[-C--:B------:R-:W-:Y:S01]  /*da90*/  FMUL R182, R182, R201.reuse ;  /* 0x000000c9b6b67220 */ /* 0x080fe20000400000 */
[----:B------:R-:W-:Y:S01]  /*daa0*/  F2FP.BF16.F32.PACK_AB R176, RZ, R176 ;  /* 0x000000b0ffb0723e */ /* 0x000fe200000010ff */
[-C--:B------:R-:W-:Y:S01]  /*dab0*/  FMUL R183, R183, R201.reuse ;  /* 0x000000c9b7b77220 */ /* 0x080fe20000400000 */
[----:B------:R-:W-:Y:S01]  /*dac0*/  F2FP.BF16.F32.PACK_AB R178, RZ, R178 ;  /* 0x000000b2ffb2723e */ /* 0x000fe200000010ff */
[----:B------:R-:W-:Y:S01]  /*dad0*/  @P4 STG.E.U16 desc[UR54][R14.64], R184 ;  /* 0x000000b80e004986 */ /* 0x000fe2000c101536 */
[----:B------:R-:W-:Y:S01]  /*dae0*/  IADD3 R12, P4, R11, R14, RZ ;  /* 0x0000000e0b0c7210 */ /* 0x000fe20007f9e0ff */
[----:B------:R-:W-:Y:S01]  /*daf0*/  FMUL R168, R168, R201 ;  /* 0x000000c9a8a87220 */ /* 0x000fe20000400000 */
[----:B------:R-:W-:Y:S01]  /*db00*/  F2FP.BF16.F32.PACK_AB R179, RZ, R179 ;  /* 0x000000b3ffb3723e */ /* 0x000fe200000010ff */
[----:B------:R-:W-:Y:S01]  /*db10*/  @P5 STG.E.U16 desc[UR54][R14.64+0x2], R185 ;  /* 0x000002b90e005986 */ /* 0x000fe2000c101536 */
[C---:B------:R-:W-:Y:S01]  /*db20*/  ISETP.GT.AND P5, PT, R4.reuse, 0x80, P2 ;  /* 0x000000800400780c */ /* 0x040fe200017a4270 */
[--C-:B------:R-:W-:Y:S01]  /*db30*/  IMAD.X R13, R5, 0x1, R15.reuse, P4 ;  /* 0x00000001050d7824 */ /* 0x100fe200020e060f */
[C---:B------:R-:W-:Y:S01]  /*db40*/  ISETP.GT.AND P4, PT, R4.reuse, 0x80, P1 ;  /* 0x000000800400780c */ /* 0x040fe20000f84270 */
[-C--:B------:R-:W-:Y:S01]  /*db50*/  FMUL R169, R169, R201.reuse ;  /* 0x000000c9a9a97220 */ /* 0x080fe20000400000 */
[----:B------:R-:W-:Y:S01]  /*db60*/  ISETP.GT.AND P1, PT, R4, 0x88, P1 ;  /* 0x000000880400780c */ /* 0x000fe20000f24270 */
[-C--:B------:R-:W-:Y:S01]  /*db70*/  FMUL R170, R170, R201.reuse ;  /* 0x000000c9aaaa7220 */ /* 0x080fe20000400000 */
[----:B------:R-:W-:Y:S01]  /*db80*/  @P0 STG.E.U16 desc[UR54][R12.64], R186 ;  /* 0x000000ba0c000986 */ /* 0x000fe2000c101536 */
[----:B------:R-:W-:Y:S01]  /*db90*/  ISETP.GT.AND P0, PT, R3, 0x11, PT ;  /* 0x000000110300780c */ /* 0x000fe20003f04270 */
[-C--:B------:R-:W-:Y:S01]  /*dba0*/  FMUL R171, R171, R201.reuse ;  /* 0x000000c9abab7220 */ /* 0x080fe20000400000 */
[----:B------:R-:W-:Y:S01]  /*dbb0*/  F2FP.BF16.F32.PACK_AB R180, RZ, R180 ;  /* 0x000000b4ffb4723e */ /* 0x000fe200000010ff */
[----:B------:R-:W-:Y:S01]  /*dbc0*/  @P3 STG.E.U16 desc[UR54][R12.64+0x2], R187 ;  /* 0x000002bb0c003986 */ /* 0x000fe2000c101536 */
[----:B------:R-:W-:Y:S01]  /*dbd0*/  ISETP.GT.AND P3, PT, R4, 0x88, P2 ;  /* 0x000000880400780c */ /* 0x000fe20001764270 */
[----:B------:R-:W-:Y:S01]  /*dbe0*/  FMUL R172, R172, R201 ;  /* 0x000000c9acac7220 */ /* 0x000fe20000400000 */
[----:B------:R-:W-:Y:S01]  /*dbf0*/  @P5 IMAD.MOV.U32 R20, RZ, RZ, R14 ;  /* 0x000000ffff145224 */ /* 0x000fe200078e000e */
[----:B------:R-:W-:Y:S01]  /*dc00*/  ISETP.GT.AND P2, PT, R3, 0x10, PT ;  /* 0x000000100300780c */ /* 0x000fe20003f44270 */
[----:B------:R-:W-:Y:S01]  /*dc10*/  @P5 IMAD.MOV.U32 R21, RZ, RZ, R15 ;  /* 0x000000ffff155224 */ /* 0x000fe200078e000f */
[----:B------:R-:W-:Y:S01]  /*dc20*/  F2FP.BF16.F32.PACK_AB R181, RZ, R181 ;  /* 0x000000b5ffb5723e */ /* 0x000fe200000010ff */
[-C--:B------:R-:W-:Y:S01]  /*dc30*/  FMUL R173, R173, R201.reuse ;  /* 0x000000c9adad7220 */ /* 0x080fe20000400000 */
[----:B------:R-:W-:Y:S01]  /*dc40*/  F2FP.BF16.F32.PACK_AB R182, RZ, R182 ;  /* 0x000000b6ffb6723e */ /* 0x000fe200000010ff */
[-C--:B------:R-:W-:Y:S01]  /*dc50*/  FMUL R175, R175, R201.reuse ;  /* 0x000000c9afaf7220 */ /* 0x080fe20000400000 */
[----:B------:R-:W-:Y:S01]  /*dc60*/  @P5 STG.E.U16 desc[UR54][R20.64+0x10], R188 ;  /* 0x000010bc14005986 */ /* 0x000fe2000c101536 */
[----:B------:R-:W-:Y:S01]  /*dc70*/  ISETP.GT.AND P5, PT, R4, RZ, P0 ;  /* 0x000000ff0400720c */ /* 0x000fe200007a4270 */
[----:B------:R-:W-:Y:S01]  /*dc80*/  FMUL R174, R174, R201 ;  /* 0x000000c9aeae7220 */ /* 0x000fe20000400000 */
[----:B------:R-:W-:Y:S01]  /*dc90*/  F2FP.BF16.F32.PACK_AB R183, RZ, R183 ;  /* 0x000000b7ffb7723e */ /* 0x000fe200000010ff */
[----:B------:R-:W-:Y:S01]  /*dca0*/  @P4 STG.E.U16 desc[UR54][R14.64+0x12], R189 ;  /* 0x000012bd0e004986 */ /* 0x000fe2000c101536 */
[----:B------:R-:W-:Y:S01]  /*dcb0*/  ISETP.GT.AND P4, PT, R4, RZ, P2 ;  /* 0x000000ff0400720c */ /* 0x000fe20001784270 */
[-C--:B------:R-:W-:Y:S01]  /*dcc0*/  FMUL R160, R160, R201.reuse ;  /* 0x000000c9a0a07220 */ /* 0x080fe20000400000 */
[----:B------:R-:W-:Y:S01]  /*dcd0*/  F2FP.BF16.F32.PACK_AB R168, RZ, R168 ;  /* 0x000000a8ffa8723e */ /* 0x000fe200000010ff */
[----:B------:R-:W-:Y:S01]  /*dce0*/  @P3 STG.E.U16 desc[UR54][R12.64+0x10], R190 ;  /* 0x000010be0c003986 */ /* 0x000fe2000c101536 */
[C---:B------:R-:W-:Y:S01]  /*dcf0*/  ISETP.GT.AND P3, PT, R4.reuse, 0x8, P2 ;  /* 0x000000080400780c */ /* 0x040fe20001764270 */
[----:B------:R-:W-:Y:S01]  /*dd00*/  FMUL R161, R161, R201 ;  /* 0x000000c9a1a17220 */ /* 0x000fe20000400000 */
[----:B------:R-:W-:Y:S01]  /*dd10*/  F2FP.BF16.F32.PACK_AB R169, RZ, R169 ;  /* 0x000000a9ffa9723e */ /* 0x000fe200000010ff */
[----:B------:R0:W-:Y:S01]  /*dd20*/  @P1 STG.E.U16 desc[UR54][R12.64+0x12], R191 ;  /* 0x000012bf0c001986 */ /* 0x0001e2000c101536 */
[----:B------:R-:W-:Y:S01]  /*dd30*/  ISETP.GT.AND P1, PT, R3, 0x18, PT ;  /* 0x000000180300780c */ /* 0x000fe20003f24270 */
[-C--:B------:R-:W-:Y:S01]  /*dd40*/  FMUL R163, R163, R201.reuse ;  /* 0x000000c9a3a37220 */ /* 0x080fe20000400000 */
[----:B------:R-:W-:Y:S01]  /*dd50*/  F2FP.BF16.F32.PACK_AB R170, RZ, R170 ;  /* 0x000000aaffaa723e */ /* 0x000fe200000010ff */
[----:B------:R1:W-:Y:S01]  /*dd60*/  @P5 STG.E.U16 desc[UR54][R6.64+0x22], R177 ;  /* 0x000022b106005986 */ /* 0x0003e2000c101536 */
[----:B------:R-:W-:Y:S01]  /*dd70*/  ISETP.GT.AND P5, PT, R4, 0x8, P0 ;  /* 0x000000080400780c */ /* 0x000fe200007a4270 */
[----:B------:R-:W-:Y:S01]  /*dd80*/  FMUL R162, R162, R201 ;  /* 0x000000c9a2a27220 */ /* 0x000fe20000400000 */
[----:B------:R-:W-:Y:S01]  /*dd90*/  F2FP.BF16.F32.PACK_AB R171, RZ, R171 ;  /* 0x000000abffab723e */ /* 0x000fe200000010ff */
[----:B------:R1:W-:Y:S01]  /*dda0*/  @P4 STG.E.U16 desc[UR54][R6.64+0x20], R176 ;  /* 0x000020b006004986 */ /* 0x0003e2000c101536 */
[----:B------:R-:W-:Y:S01]  /*ddb0*/  ISETP.GT.AND P4, PT, R4, RZ, P1 ;  /* 0x000000ff0400720c */ /* 0x000fe20000f84270 */
[----:B------:R-:W-:Y:S01]  /*ddc0*/  FMUL R164, R164, R201 ;  /* 0x000000c9a4a47220 */ /* 0x000fe20000400000 */
[----:B------:R-:W-:Y:S01]  /*ddd0*/  F2FP.BF16.F32.PACK_AB R172, RZ, R172 ;  /* 0x000000acffac723e */ /* 0x000fe200000010ff */
[----:B------:R1:W-:Y:S01]  /*dde0*/  @P3 STG.E.U16 desc[UR54][R8.64+0x20], R178 ;  /* 0x000020b208003986 */ /* 0x0003e2000c101536 */
[----:B------:R-:W-:Y:S01]  /*ddf0*/  ISETP.GT.AND P3, PT, R3, 0x19, PT ;  /* 0x000000190300780c */ /* 0x000fe20003f64270 */
[----:B0-----:R-:W-:Y:S01]  /*de00*/  IMAD.WIDE.U32 R12, R206, 0xf0, R8 ;  /* 0x000000f0ce0c7825 */ /* 0x001fe200078e0008 */
[----:B------:R-:W-:-:S03]  /*de10*/  F2FP.BF16.F32.PACK_AB R173, RZ, R173 ;  /* 0x000000adffad723e */ /* 0x000fc600000010ff */
[----:B------:R-:W-:Y:S01]  /*de20*/  FMUL R165, R165, R201 ;  /* 0x000000c9a5a57220 */ /* 0x000fe20000400000 */
[----:B------:R-:W-:Y:S01]  /*de30*/  F2FP.BF16.F32.PACK_AB R175, RZ, R175 ;  /* 0x000000afffaf723e */ /* 0x000fe200000010ff */
[----:B------:R1:W-:Y:S01]  /*de40*/  @P5 STG.E.U16 desc[UR54][R8.64+0x22], R179 ;  /* 0x000022b308005986 */ /* 0x0003e2000c101536 */
[C---:B------:R-:W-:Y:S01]  /*de50*/  ISETP.GT.AND P5, PT, R4.reuse, RZ, P3 ;  /* 0x000000ff0400720c */ /* 0x040fe20001fa4270 */
[----:B------:R-:W-:Y:S01]  /*de60*/  IMAD.IADD R13, R207, 0x1, R13 ;  /* 0x00000001cf0d7824 */ /* 0x000fe200078e020d */
[----:B------:R-:W-:Y:S01]  /*de70*/  F2FP.BF16.F32.PACK_AB R174, RZ, R174 ;  /* 0x000000aeffae723e */ /* 0x000fe200000010ff */
[----:B------:R1:W-:Y:S01]  /*de80*/  @P4 STG.E.U16 desc[UR54][R6.64+0x30], R180 ;  /* 0x000030b406004986 */ /* 0x0003e2000c101536 */
[----:B------:R-:W-:Y:S01]  /*de90*/  ISETP.GT.AND P4, PT, R4, 0x8, P1 ;  /* 0x000000080400780c */ /* 0x000fe20000f84270 */
[-C--:B------:R-:W-:Y:S01]  /*dea0*/  FMUL R166, R166, R201.reuse ;  /* 0x000000c9a6a67220 */ /* 0x080fe20000400000 */
[----:B------:R-:W-:Y:S01]  /*deb0*/  F2FP.BF16.F32.PACK_AB R160, RZ, R160 ;  /* 0x000000a0ffa0723e */ /* 0x000fe200000010ff */
[----:B------:R-:W-:Y:S01]  /*dec0*/  FMUL R167, R167, R201 ;  /* 0x000000c9a7a77220 */ /* 0x000fe20000400000 */
[----:B------:R-:W-:Y:S01]  /*ded0*/  F2FP.BF16.F32.PACK_AB R161, RZ, R161 ;  /* 0x000000a1ffa1723e */ /* 0x000fe200000010ff */
[----:B------:R-:W-:Y:S01]  /*dee0*/  FMUL R152, R152, R201 ;  /* 0x000000c998987220 */ /* 0x000fe20000400000 */
[----:B------:R-:W-:Y:S01]  /*def0*/  F2FP.BF16.F32.PACK_AB R163, RZ, R163 ;  /* 0x000000a3ffa3723e */ /* 0x000fe200000010ff */
[-C--:B------:R-:W-:Y:S01]  /*df00*/  FMUL R153, R153, R201.reuse ;  /* 0x000000c999997220 */ /* 0x080fe20000400000 */
[----:B------:R-:W-:Y:S01]  /*df10*/  F2FP.BF16.F32.PACK_AB R162, RZ, R162 ;  /* 0x000000a2ffa2723e */ /* 0x000fe200000010ff */
[----:B------:R1:W-:Y:S01]  /*df20*/  @P5 STG.E.U16 desc[UR54][R6.64+0x32], R181 ;  /* 0x000032b506005986 */ /* 0x0003e2000c101536 */
[----:B------:R-:W-:Y:S01]  /*df30*/  ISETP.GT.AND P5, PT, R4, 0x8, P3 ;  /* 0x000000080400780c */ /* 0x000fe20001fa4270 */
[-C--:B------:R-:W-:Y:S01]  /*df40*/  FMUL R154, R154, R201.reuse ;  /* 0x000000c99a9a7220 */ /* 0x080fe20000400000 */
[----:B------:R-:W-:Y:S01]  /*df50*/  F2FP.BF16.F32.PACK_AB R164, RZ, R164 ;  /* 0x000000a4ffa4723e */ /* 0x000fe200000010ff */
[----:B------:R1:W-:Y:S01]  /*df60*/  @P4 STG.E.U16 desc[UR54][R8.64+0x30], R182 ;  /* 0x000030b608004986 */ /* 0x0003e2000c101536 */
[C---:B------:R-:W-:Y:S01]  /*df70*/  ISETP.GT.AND P4, PT, R4.reuse, 0x80, P2 ;  /* 0x000000800400780c */ /* 0x040fe20001784270 */
[-C--:B------:R-:W-:Y:S01]  /*df80*/  FMUL R155, R155, R201.reuse ;  /* 0x000000c99b9b7220 */ /* 0x080fe20000400000 */
[----:B------:R-:W-:Y:S01]  /*df90*/  ISETP.GT.AND P2, PT, R4, 0x88, P2 ;  /* 0x000000880400780c */ /* 0x000fe20001744270 */
[----:B------:R-:W-:Y:S01]  /*dfa0*/  FMUL R157, R157, R201 ;  /* 0x000000c99d9d7220 */ /* 0x000fe20000400000 */
[----:B------:R-:W-:Y:S01]  /*dfb0*/  F2FP.BF16.F32.PACK_AB R165, RZ, R165 ;  /* 0x000000a5ffa5723e */ /* 0x000fe200000010ff */
[-C--:B------:R-:W-:Y:S01]  /*dfc0*/  FMUL R156, R156, R201.reuse ;  /* 0x000000c99c9c7220 */ /* 0x080fe20000400000 */
[----:B------:R-:W-:Y:S01]  /*dfd0*/  F2FP.BF16.F32.PACK_AB R166, RZ, R166 ;  /* 0x000000a6ffa6723e */ /* 0x000fe200000010ff */
[----:B------:R-:W-:Y:S01]  /*dfe0*/  FMUL R158, R158, R201 ;  /* 0x000000c99e9e7220 */ /* 0x000fe20000400000 */
[----:B------:R-:W-:Y:S01]  /*dff0*/  F2FP.BF16.F32.PACK_AB R167, RZ, R167 ;  /* 0x000000a7ffa7723e */ /* 0x000fe200000010ff */
[----:B------:R1:W-:Y:S01]  /*e000*/  @P5 STG.E.U16 desc[UR54][R8.64+0x32], R183 ;  /* 0x000032b708005986 */ /* 0x0003e2000c101536 */
[----:B------:R-:W-:Y:S01]  /*e010*/  IADD3 R10, P5, R11, R12, RZ ;  /* 0x0000000c0b0a7210 */ /* 0x000fe20007fbe0ff */
[-C--:B------:R-:W-:Y:S01]  /*e020*/  FMUL R159, R159, R201.reuse ;  /* 0x000000c99f9f7220 */ /* 0x080fe20000400000 */
[----:B------:R-:W-:Y:S01]  /*e030*/  F2FP.BF16.F32.PACK_AB R152, RZ, R152 ;  /* 0x00000098ff98723e */ /* 0x000fe200000010ff */
[----:B------:R1:W-:Y:S01]  /*e040*/  @P4 STG.E.U16 desc[UR54][R12.64+0x20], R168 ;  /* 0x000020a80c004986 */ /* 0x0003e2000c101536 */
[C---:B------:R-:W-:Y:S01]  /*e050*/  ISETP.GT.AND P4, PT, R4.reuse, 0x80, P0 ;  /* 0x000000800400780c */ /* 0x040fe20000784270 */
[----:B------:R-:W-:Y:S01]  /*e060*/  IMAD.X R11, R5, 0x1, R13, P5 ;  /* 0x00000001050b7824 */ /* 0x000fe200028e060d */
[----:B------:R-:W-:Y:S01]  /*e070*/  ISETP.GT.AND P0, PT, R4, 0x88, P0 ;  /* 0x000000880400780c */ /* 0x000fe20000704270 */
[----:B------:R-:W-:Y:S01]  /*e080*/  FMUL R144, R144, R201 ;  /* 0x000000c990907220 */ /* 0x000fe20000400000 */
[----:B------:R-:W-:Y:S01]  /*e090*/  F2FP.BF16.F32.PACK_AB R153, RZ, R153 ;  /* 0x00000099ff99723e */ /* 0x000fe200000010ff */
        /* <DEDUP_REMOVED lines=9> */
[C---:B------:R-:W-:Y:S01]  /*e130*/  ISETP.GT.AND P4, PT, R4.reuse, 0x80, P1 ;  /* 0x000000800400780c */ /* 0x040fe20000f84270 */
[-C--:B------:R-:W-:Y:S01]  /*e140*/  FMUL R149, R149, R201.reuse ;  /* 0x000000c995957220 */ /* 0x080fe20000400000 */
[C---:B------:R-:W-:Y:S01]  /*e150*/  ISETP.GT.AND P1, PT, R4.reuse, 0x88, P1 ;  /* 0x000000880400780c */ /* 0x040fe20000f24270 */
[----:B------:R1:W-:Y:S01]  /*e160*/  @P2 STG.E.U16 desc[UR54][R10.64+0x20], R170 ;  /* 0x000020aa0a002986 */ /* 0x0003e2000c101536 */
[----:B------:R-:W-:Y:S01]  /*e170*/  ISETP.GT.AND P2, PT, R4, 0x80, P3 ;  /* 0x000000800400780c */ /* 0x000fe20001f44270 */
[-C--:B------:R-:W-:Y:S01]  /*e180*/  FMUL R150, R150, R201.reuse ;  /* 0x000000c996967220 */ /* 0x080fe20000400000 */
[----:B------:R-:W-:Y:S01]  /*e190*/  ISETP.GT.AND P3, PT, R4, 0x88, P3 ;  /* 0x000000880400780c */ /* 0x000fe20001f64270 */
[----:B------:R1:W-:Y:S01]  /*e1a0*/  @P0 STG.E.U16 desc[UR54][R10.64+0x22], R171 ;  /* 0x000022ab0a000986 */ /* 0x0003e2000c101536 */
[----:B------:R-:W-:Y:S01]  /*e1b0*/  F2FP.BF16.F32.PACK_AB R158, RZ, R158 ;  /* 0x0000009eff9e723e */ /* 0x000fe200000010ff */
[----:B------:R-:W-:Y:S01]  /*e1c0*/  FMUL R151, R151, R201 ;  /* 0x000000c997977220 */ /* 0x000fe20000400000 */
[----:B------:R-:W-:Y:S01]  /*e1d0*/  F2FP.BF16.F32.PACK_AB R159, RZ, R159 ;  /* 0x0000009fff9f723e */ /* 0x000fe200000010ff */
[----:B------:R-:W-:Y:S01]  /*e1e0*/  FMUL R136, R136, R201 ;  /* 0x000000c988887220 */ /* 0x000fe20000400000 */
[----:B------:R-:W-:Y:S01]  /*e1f0*/  F2FP.BF16.F32.PACK_AB R144, RZ, R144 ;  /* 0x00000090ff90723e */ /* 0x000fe200000010ff */
[----:B------:R1:W-:Y:S01]  /*e200*/  @P4 STG.E.U16 desc[UR54][R12.64+0x30], R172 ;  /* 0x000030ac0c004986 */ /* 0x0003e2000c101536 */
[----:B------:R-:W-:Y:S01]  /*e210*/  F2FP.BF16.F32.PACK_AB R145, RZ, R145 ;  /* 0x00000091ff91723e */ /* 0x000fe200000010ff */
[----:B------:R-:W-:Y:S01]  /*e220*/  FMUL R137, R137, R201 ;  /* 0x000000c989897220 */ /* 0x000fe20000400000 */
[----:B------:R-:W-:Y:S01]  /*e230*/  F2FP.BF16.F32.PACK_AB R147, RZ, R147 ;  /* 0x00000093ff93723e */ /* 0x000fe200000010ff */
[----:B------:R1:W-:Y:S01]  /*e240*/  @P2 STG.E.U16 desc[UR54][R12.64+0x32], R173 ;  /* 0x000032ad0c002986 */ /* 0x0003e2000c101536 */
[C---:B------:R-:W-:Y:S01]  /*e250*/  ISETP.GT.AND P2, PT, R3.reuse, 0x21, PT ;  /* 0x000000210300780c */ /* 0x040fe20003f44270 */
[-C--:B------:R-:W-:Y:S01]  /*e260*/  FMUL R138, R138, R201.reuse ;  /* 0x000000c98a8a7220 */ /* 0x080fe20000400000 */
[----:B------:R-:W-:Y:S01]  /*e270*/  F2FP.BF16.F32.PACK_AB R146, RZ, R146 ;  /* 0x00000092ff92723e */ /* 0x000fe200000010ff */
[----:B------:R1:W-:Y:S01]  /*e280*/  @P3 STG.E.U16 desc[UR54][R10.64+0x32], R175 ;  /* 0x000032af0a003986 */ /* 0x0003e2000c101536 */
[----:B------:R-:W-:Y:S01]  /*e290*/  ISETP.GT.AND P3, PT, R3, 0x20, PT ;  /* 0x000000200300780c */ /* 0x000fe20003f64270 */
[-C--:B------:R-:W-:Y:S01]  /*e2a0*/  FMUL R139, R139, R201.reuse ;  /* 0x000000c98b8b7220 */ /* 0x080fe20000400000 */
[C---:B------:R-:W-:Y:S01]  /*e2b0*/  ISETP.GT.AND P4, PT, R4.reuse, RZ, P2 ;  /* 0x000000ff0400720c */ /* 0x040fe20001784270 */
[----:B------:R1:W-:Y:S01]  /*e2c0*/  @P1 STG.E.U16 desc[UR54][R10.64+0x30], R174 ;  /* 0x000030ae0a001986 */ /* 0x0003e2000c101536 */
[C---:B------:R-:W-:Y:S01]  /*e2d0*/  ISETP.GT.AND P0, PT, R4.reuse, RZ, P3 ;  /* 0x000000ff0400720c */ /* 0x040fe20001f04270 */
[-C--:B------:R-:W-:Y:S01]  /*e2e0*/  FMUL R141, R141, R201.reuse ;  /* 0x000000c98d8d7220 */ /* 0x080fe20000400000 */
[----:B------:R-:W-:Y:S01]  /*e2f0*/  ISETP.GT.AND P1, PT, R4, 0x8, P2 ;  /* 0x000000080400780c */ /* 0x000fe20001724270 */
[-C--:B------:R-:W-:Y:S01]  /*e300*/  FMUL R140, R140, R201.reuse ;  /* 0x000000c98c8c7220 */ /* 0x080fe20000400000 */
[----:B------:R-:W-:Y:S01]  /*e310*/  ISETP.GT.AND P5, PT, R4, 0x8, P3 ;  /* 0x000000080400780c */ /* 0x000fe20001fa4270 */
[-C--:B------:R-:W-:Y:S01]  /*e320*/  FMUL R142, R142, R201.reuse ;  /* 0x000000c98e8e7220 */ /* 0x080fe20000400000 */
[----:B------:R-:W-:Y:S01]  /*e330*/  F2FP.BF16.F32.PACK_AB R148, RZ, R148 ;  /* 0x00000094ff94723e */ /* 0x000fe200000010ff */
[----:B------:R-:W-:Y:S01]  /*e340*/  FMUL R143, R143, R201 ;  /* 0x000000c98f8f7220 */ /* 0x000fe20000400000 */
[----:B------:R-:W-:Y:S01]  /*e350*/  F2FP.BF16.F32.PACK_AB R149, RZ, R149 ;  /* 0x00000095ff95723e */ /* 0x000fe200000010ff */
[----:B------:R-:W-:Y:S01]  /*e360*/  FMUL R128, R128, R201 ;  /* 0x000000c980807220 */ /* 0x000fe20000400000 */
[----:B------:R-:W-:Y:S01]  /*e370*/  F2FP.BF16.F32.PACK_AB R150, RZ, R150 ;  /* 0x00000096ff96723e */ /* 0x000fe200000010ff */
[----:B------:R1:W-:Y:S01]  /*e380*/  @P4 STG.E.U16 desc[UR54][R6.64+0x42], R161 ;  /* 0x000042a106004986 */ /* 0x0003e2000c101536 */
[----:B------:R-:W-:Y:S01]  /*e390*/  F2FP.BF16.F32.PACK_AB R151, RZ, R151 ;  /* 0x00000097ff97723e */ /* 0x000fe200000010ff */
[-C--:B------:R-:W-:Y:S01]  /*e3a0*/  FMUL R129, R129, R201.reuse ;  /* 0x000000c981817220 */ /* 0x080fe20000400000 */
[----:B------:R-:W-:Y:S01]  /*e3b0*/  F2FP.BF16.F32.PACK_AB R136, RZ, R136 ;  /* 0x00000088ff88723e */ /* 0x000fe200000010ff */
[----:B------:R1:W-:Y:S01]  /*e3c0*/  @P0 STG.E.U16 desc[UR54][R6.64+0x40], R160 ;  /* 0x000040a006000986 */ /* 0x0003e2000c101536 */
[----:B------:R-:W-:Y:S01]  /*e3d0*/  ISETP.GT.AND P0, PT, R3, 0x28, PT ;  /* 0x000000280300780c */ /* 0x000fe20003f04270 */
[----:B------:R-:W-:Y:S01]  /*e3e0*/  FMUL R131, R131, R201 ;  /* 0x000000c983837220 */ /* 0x000fe20000400000 */
[----:B------:R-:W-:Y:S01]  /*e3f0*/  F2FP.BF16.F32.PACK_AB R137, RZ, R137 ;  /* 0x00000089ff89723e */ /* 0x000fe200000010ff */
[----:B------:R1:W-:Y:S01]  /*e400*/  @P1 STG.E.U16 desc[UR54][R8.64+0x42], R163 ;  /* 0x000042a308001986 */ /* 0x0003e2000c101536 */
[----:B------:R-:W-:Y:S01]  /*e410*/  ISETP.GT.AND P1, PT, R3, 0x29, PT ;  /* 0x000000290300780c */ /* 0x000fe20003f24270 */
[-C--:B------:R-:W-:Y:S01]  /*e420*/  FMUL R130, R130, R201.reuse ;  /* 0x000000c982827220 */ /* 0x080fe20000400000 */
[----:B------:R-:W-:Y:S01]  /*e430*/  F2FP.BF16.F32.PACK_AB R138, RZ, R138 ;  /* 0x0000008aff8a723e */ /* 0x000fe200000010ff */
[----:B------:R1:W-:Y:S01]  /*e440*/  @P5 STG.E.U16 desc[UR54][R8.64+0x40], R162 ;  /* 0x000040a208005986 */ /* 0x0003e2000c101536 */
[----:B------:R-:W-:Y:S01]  /*e450*/  ISETP.GT.AND P5, PT, R4, RZ, P0 ;  /* 0x000000ff0400720c */ /* 0x000fe200007a4270 */
[-C--:B------:R-:W-:Y:S01]  /*e460*/  FMUL R132, R132, R201.reuse ;  /* 0x000000c984847220 */ /* 0x080fe20000400000 */
[----:B------:R-:W-:Y:S01]  /*e470*/  ISETP.GT.AND P4, PT, R4, RZ, P1 ;  /* 0x000000ff0400720c */ /* 0x000fe20000f84270 */
[----:B------:R-:W-:Y:S01]  /*e480*/  FMUL R133, R133, R201 ;  /* 0x000000c985857220 */ /* 0x000fe20000400000 */
[----:B------:R-:W-:Y:S01]  /*e490*/  F2FP.BF16.F32.PACK_AB R139, RZ, R139 ;  /* 0x0000008bff8b723e */ /* 0x000fe200000010ff */
[----:B------:R-:W-:Y:S01]  /*e4a0*/  FMUL R134, R134, R201 ;  /* 0x000000c986867220 */ /* 0x000fe20000400000 */
[----:B------:R-:W-:Y:S01]  /*e4b0*/  F2FP.BF16.F32.PACK_AB R141, RZ, R141 ;  /* 0x0000008dff8d723e */ /* 0x000fe200000010ff */
[-C--:B------:R-:W-:Y:S01]  /*e4c0*/  FMUL R135, R135, R201.reuse ;  /* 0x000000c987877220 */ /* 0x080fe20000400000 */
[----:B------:R-:W-:Y:S01]  /*e4d0*/  F2FP.BF16.F32.PACK_AB R140, RZ, R140 ;  /* 0x0000008cff8c723e */ /* 0x000fe200000010ff */
[-C--:B------:R-:W-:Y:S01]  /*e4e0*/  FMUL R120, R120, R201.reuse ;  /* 0x000000c978787220 */ /* 0x080fe20000400000 */
[----:B------:R-:W-:Y:S01]  /*e4f0*/  F2FP.BF16.F32.PACK_AB R142, RZ, R142 ;  /* 0x0000008eff8e723e */ /* 0x000fe200000010ff */
[----:B------:R-:W-:Y:S01]  /*e500*/  FMUL R121, R121, R201 ;  /* 0x000000c979797220 */ /* 0x000fe20000400000 */
[----:B------:R-:W-:Y:S01]  /*e510*/  F2FP.BF16.F32.PACK_AB R143, RZ, R143 ;  /* 0x0000008fff8f723e */ /* 0x000fe200000010ff */
[----:B------:R1:W-:Y:S01]  /*e520*/  @P5 STG.E.U16 desc[UR54][R6.64+0x50], R164 ;  /* 0x000050a406005986 */ /* 0x0003e2000c101536 */
[----:B------:R-:W-:Y:S01]  /*e530*/  ISETP.GT.AND P5, PT, R4, 0x8, P0 ;  /* 0x000000080400780c */ /* 0x000fe200007a4270 */
[-C--:B------:R-:W-:Y:S01]  /*e540*/  FMUL R122, R122, R201.reuse ;  /* 0x000000c97a7a7220 */ /* 0x080fe20000400000 */
[----:B------:R-:W-:Y:S01]  /*e550*/  F2FP.BF16.F32.PACK_AB R128, RZ, R128 ;  /* 0x00000080ff80723e */ /* 0x000fe200000010ff */
[----:B------:R1:W-:Y:S01]  /*e560*/  @P4 STG.E.U16 desc[UR54][R6.64+0x52], R165 ;  /* 0x000052a506004986 */ /* 0x0003e2000c101536 */
[----:B------:R-:W-:Y:S01]  /*e570*/  ISETP.GT.AND P4, PT, R4, 0x8, P1 ;  /* 0x000000080400780c */ /* 0x000fe20000f84270 */
        /* <DEDUP_REMOVED lines=35> */
[----:B------:R-:W-:Y:S01]  /*e7b0*/  ISETP.GT.AND P2, PT, R3, 0x31, PT ;  /* 0x000000310300780c */ /* 0x000fe20003f44270 */
[-C--:B------:R-:W-:Y:S01]  /*e7c0*/  FMUL R119, R119, R201.reuse ;  /* 0x000000c977777220 */ /* 0x080fe20000400000 */
[----:B------:R-:W-:Y:S01]  /*e7d0*/  F2FP.BF16.F32.PACK_AB R122, RZ, R122 ;  /* 0x0000007aff7a723e */ /* 0x000fe200000010ff */
        /* <DEDUP_REMOVED lines=8> */
[-C--:B------:R-:W-:Y:S01]  /*e860*/  FMUL R106, R106, R201.reuse ;  /* 0x000000c96a6a7220 */ /* 0x080fe20000400000 */
[----:B------:R-:W-:Y:S01]  /*e870*/  F2FP.BF16.F32.PACK_AB R124, RZ, R124 ;  /* 0x0000007cff7c723e */ /* 0x000fe200000010ff */
[----:B------:R1:W-:Y:S01]  /*e880*/  @P0 STG.E.U16 desc[UR54][R10.64+0x50], R158 ;  /* 0x0000509e0a000986 */ /* 0x0003e2000c101536 */
[C---:B------:R-:W-:Y:S01]  /*e890*/  ISETP.GT.AND P0, PT, R4.reuse, RZ, P3 ;  /* 0x000000ff0400720c */ /* 0x040fe20001f04270 */
[-C--:B------:R-:W-:Y:S01]  /*e8a0*/  FMUL R107, R107, R201.reuse ;  /* 0x000000c96b6b7220 */ /* 0x080fe20000400000 */
[C---:B------:R-:W-:Y:S01]  /*e8b0*/  ISETP.GT.AND P5, PT, R4.reuse, 0x8, P3 ;  /* 0x000000080400780c */ /* 0x040fe20001fa4270 */
[----:B------:R1:W-:Y:S01]  /*e8c0*/  @P1 STG.E.U16 desc[UR54][R10.64+0x52], R159 ;  /* 0x0000529f0a001986 */ /* 0x0003e2000c101536 */
[----:B------:R-:W-:Y:S01]  /*e8d0*/  ISETP.GT.AND P1, PT, R4, 0x8, P2 ;  /* 0x000000080400780c */ /* 0x000fe20001724270 */
[----:B------:R-:W-:Y:S01]  /*e8e0*/  FMUL R109, R109, R201 ;  /* 0x000000c96d6d7220 */ /* 0x000fe20000400000 */
[----:B------:R-:W-:Y:S01]  /*e8f0*/  F2FP.BF16.F32.PACK_AB R126, RZ, R126 ;  /* 0x0000007eff7e723e */ /* 0x000fe200000010ff */
[----:B------:R1:W-:Y:S01]  /*e900*/  @P4 STG.E.U16 desc[UR54][R6.64+0x62], R145 ;  /* 0x0000629106004986 */ /* 0x0003e2000c101536 */
[----:B------:R-:W-:Y:S01]  /*e910*/  F2FP.BF16.F32.PACK_AB R127, RZ, R127 ;  /* 0x0000007fff7f723e */ /* 0x000fe200000010ff */
[-C--:B------:R-:W-:Y:S01]  /*e920*/  FMUL R108, R108, R201.reuse ;  /* 0x000000c96c6c7220 */ /* 0x080fe20000400000 */
[----:B------:R-:W-:Y:S01]  /*e930*/  F2FP.BF16.F32.PACK_AB R112, RZ, R112 ;  /* 0x00000070ff70723e */ /* 0x000fe200000010ff */
[----:B------:R-:W-:Y:S01]  /*e940*/  FMUL R110, R110, R201 ;  /* 0x000000c96e6e7220 */ /* 0x000fe20000400000 */
        /* <DEDUP_REMOVED lines=12> */
[----:B------:R-:W-:Y:S01]  /*ea10*/  ISETP.GT.AND P4, PT, R4, RZ, P1 ;  /* 0x000000ff0400720c */ /* 0x000fe20000f84270 */
        /* <DEDUP_REMOVED lines=8> */
[-C--:B------:R-:W-:Y:S01]  /*eaa0*/  FMUL R102, R102, R201.reuse ;  /* 0x000000c966667220 */ /* 0x080fe20000400000 */
[----:B------:R-:W-:Y:S01]  /*eab0*/  F2FP.BF16.F32.PACK_AB R104, RZ, R104 ;  /* 0x00000068ff68723e */ /* 0x000fe200000010ff */
[----:B------:R1:W-:Y:S01]  /*eac0*/  @P5 STG.E.U16 desc[UR54][R6.64+0x70], R148 ;  /* 0x0000709406005986 */ /* 0x0003e2000c101536 */
[C---:B------:R-:W-:Y:S01]  /*ead0*/  ISETP.GT.AND P5, PT, R4.reuse, 0x8, P0 ;  /* 0x000000080400780c */ /* 0x040fe200007a4270 */
[----:B------:R-:W-:Y:S01]  /*eae0*/  FMUL R103, R103, R201 ;  /* 0x000000c967677220 */ /* 0x000fe20000400000 */
        /* <DEDUP_REMOVED lines=41> */
[-C--:B------:R-:W-:Y:S01]  /*ed80*/  FMUL R85, R85, R201.reuse ;  /* 0x000000c955557220 */ /* 0x080fe20000400000 */
        /* <DEDUP_REMOVED lines=19> */
[----:B------:R-:W-:Y:S01]  /*eec0*/  FMUL R74, R74, R201 ;  /* 0x000000c94a4a7220 */ /* 0x000fe20000400000 */
        /* <DEDUP_REMOVED lines=9> */
[----:B------:R-:W-:Y:S01]  /*ef60*/  FMUL R76, R76, R201 ;  /* 0x000000c94c4c7220 */ /* 0x000fe20000400000 */
[----:B------:R-:W-:Y:S01]  /*ef70*/  F2FP.BF16.F32.PACK_AB R93, RZ, R93 ;  /* 0x0000005dff5d723e */ /* 0x000fe200000010ff */
[----:B------:R1:W-:Y:S01]  /*ef80*/  @P5 STG.E.U16 desc[UR54][R8.64+0x80], R130 ;  /* 0x0000808208005986 */ /* 0x0003e2000c101536 */
[----:B------:R-:W-:Y:S01]  /*ef90*/  ISETP.GT.AND P5, PT, R4, RZ, P0 ;  /* 0x000000ff0400720c */ /* 0x000fe200007a4270 */
[-C--:B------:R-:W-:Y:S01]  /*efa0*/  FMUL R78, R78, R201.reuse ;  /* 0x000000c94e4e7220 */ /* 0x080fe20000400000 */
[----:B------:R-:W-:Y:S01]  /*efb0*/  ISETP.GT.AND P4, PT, R4, RZ, P1 ;  /* 0x000000ff0400720c */ /* 0x000fe20000f84270 */
[-C--:B------:R-:W-:Y:S01]  /*efc0*/  FMUL R79, R79, R201.reuse ;  /* 0x000000c94f4f7220 */ /* 0x080fe20000400000 */
[----:B------:R-:W-:Y:S01]  /*efd0*/  F2FP.BF16.F32.PACK_AB R92, RZ, R92 ;  /* 0x0000005cff5c723e */ /* 0x000fe200000010ff */
        /* <DEDUP_REMOVED lines=8> */
[----:B------:R1:W-:Y:S01]  /*f060*/  @P5 STG.E.U16 desc[UR54][R6.64+0x90], R132 ;  /* 0x0000908406005986 */ /* 0x0003e2000c101536 */
[----:B------:R-:W-:Y:S01]  /*f070*/  ISETP.GT.AND P5, PT, R4, 0x8, P0 ;  /* 0x000000080400780c */ /* 0x000fe200007a4270 */
[----:B------:R-:W-:Y:S01]  /*f080*/  FMUL R68, R68, R201 ;  /* 0x000000c944447220 */ /* 0x000fe20000400000 */
[----:B------:R-:W-:Y:S01]  /*f090*/  F2FP.BF16.F32.PACK_AB R83, RZ, R83 ;  /* 0x00000053ff53723e */ /* 0x000fe200000010ff */
[----:B------:R1:W-:Y:S01]  /*f0a0*/  @P4 STG.E.U16 desc[UR54][R6.64+0x92], R133 ;  /* 0x0000928506004986 */ /* 0x0003e2000c101536 */
[----:B------:R-:W-:Y:S01]  /*f0b0*/  ISETP.GT.AND P4, PT, R4, 0x8, P1 ;  /* 0x000000080400780c */ /* 0x000fe20000f84270 */
        /* <DEDUP_REMOVED lines=33> */
[C---:B------:R-:W-:Y:S01]  /*f2d0*/  ISETP.GT.AND P1, PT, R4.reuse, 0x88, P1 ;  /* 0x000000880400780c */ /* 0x040fe20000f24270 */
[----:B------:R1:W-:Y:S01]  /*f2e0*/  @P2 STG.E.U16 desc[UR54][R10.64+0x82], R123 ;  /* 0x0000827b0a002986 */ /* 0x0003e2000c101536 */
[----:B------:R-:W-:Y:S01]  /*f2f0*/  ISETP.GT.AND P2, PT, R3, 0x51, PT ;  /* 0x000000510300780c */ /* 0x000fe20003f44270 */
[----:B------:R-:W-:Y:S01]  /*f300*/  FMUL R49, R49, R201 ;  /* 0x000000c931317220 */ /* 0x000fe20000400000 */
[----:B------:R-:W-:Y:S01]  /*f310*/  F2FP.BF16.F32.PACK_AB R77, RZ, R77 ;  /* 0x0000004dff4d723e */ /* 0x000fe200000010ff */
[-C--:B------:R-:W-:Y:S01]  /*f320*/  FMUL R51, R51, R201.reuse ;  /* 0x000000c933337220 */ /* 0x080fe20000400000 */
[----:B------:R-:W-:Y:S01]  /*f330*/  F2FP.BF16.F32.PACK_AB R76, RZ, R76 ;  /* 0x0000004cff4c723e */ /* 0x000fe200000010ff */
[----:B------:R1:W-:Y:S01]  /*f340*/  @P4 STG.E.U16 desc[UR54][R12.64+0x90], R124 ;  /* 0x0000907c0c004986 */ /* 0x0003e2000c101536 */
[----:B------:R-:W-:Y:S01]  /*f350*/  ISETP.GT.AND P4, PT, R4, RZ, P2 ;  /* 0x000000ff0400720c */ /* 0x000fe20001784270 */
[-C--:B------:R-:W-:Y:S01]  /*f360*/  FMUL R50, R50, R201.reuse ;  /* 0x000000c932327220 */ /* 0x080fe20000400000 */
[----:B------:R-:W-:Y:S01]  /*f370*/  F2FP.BF16.F32.PACK_AB R78, RZ, R78 ;  /* 0x0000004eff4e723e */ /* 0x000fe200000010ff */
[----:B------:R1:W-:Y:S01]  /*f380*/  @P3 STG.E.U16 desc[UR54][R12.64+0x92], R125 ;  /* 0x0000927d0c003986 */ /* 0x0003e2000c101536 */
[----:B------:R-:W-:Y:S01]  /*f390*/  ISETP.GT.AND P3, PT, R3, 0x50, PT ;  /* 0x000000500300780c */ /* 0x000fe20003f64270 */
[----:B------:R-:W-:Y:S01]  /*f3a0*/  FMUL R52, R52, R201 ;  /* 0x000000c934347220 */ /* 0x000fe20000400000 */
        /* <DEDUP_REMOVED lines=54> */
[C---:B------:R-:W-:Y:S01]  /*f710*/  ISETP.GT.AND P3, PT, R4.reuse, 0x88, P3 ;  /* 0x000000880400780c */ /* 0x040fe20001f64270 */
[----:B------:R1:W-:Y:S01]  /*f720*/  @P4 STG.E.U16 desc[UR54][R8.64+0xb2], R119 ;  /* 0x0000b27708004986 */ /* 0x0003e2000c101536 */
[C---:B------:R-:W-:Y:S01]  /*f730*/  ISETP.GT.AND P4, PT, R4.reuse, 0x80, P2 ;  /* 0x000000800400780c */ /* 0x040fe20001784270 */
        /* <DEDUP_REMOVED lines=20> */
[----:B------:R1:W-:Y:S01]  /*f880*/  @P2 STG.E.U16 desc[UR54][R10.64+0xa2], R107 ;  /* 0x0000a26b0a002986 */ /* 0x0003e2000c101536 */
[----:B------:R-:W-:Y:S01]  /*f890*/  ISETP.GT.AND P2, PT, R3, 0x61, PT ;  /* 0x000000610300780c */ /* 0x000fe20003f44270 */
[----:B------:R-:W-:Y:S01]  /*f8a0*/  FMUL R30, R30, R201 ;  /* 0x000000c91e1e7220 */ /* 0x000fe20000400000 */
[----:B------:R-:W-:Y:S01]  /*f8b0*/  F2FP.BF16.F32.PACK_AB R53, RZ, R53 ;  /* 0x00000035ff35723e */ /* 0x000fe200000010ff */
[----:B------:R-:W-:Y:S01]  /*f8c0*/  FMUL R31, R31, R201 ;  /* 0x000000c91f1f7220 */ /* 0x000fe20000400000 */
[----:B------:R-:W-:Y:S01]  /*f8d0*/  F2FP.BF16.F32.PACK_AB R54, RZ, R54 ;  /* 0x00000036ff36723e */ /* 0x000fe200000010ff */
[----:B------:R1:W-:Y:S01]  /*f8e0*/  @P4 STG.E.U16 desc[UR54][R12.64+0xb0], R108 ;  /* 0x0000b06c0c004986 */ /* 0x0003e2000c101536 */
[----:B------:R-:W-:-:S02]  /*f8f0*/  ISETP.GT.AND P4, PT, R4, RZ, P2 ;  /* 0x000000ff0400720c */ /* 0x000fc40001784270 */
[----:B------:R-:W-:Y:S01]  /*f900*/  F2FP.BF16.F32.PACK_AB R55, RZ, R55 ;  /* 0x00000037ff37723e */ /* 0x000fe200000010ff */
[----:B------:R1:W-:Y:S01]  /*f910*/  @P3 STG.E.U16 desc[UR54][R12.64+0xb2], R109 ;  /* 0x0000b26d0c003986 */ /* 0x0003e2000c101536 */
[----:B------:R-:W-:Y:S02]  /*f920*/  ISETP.GT.AND P3, PT, R3, 0x60, PT ;  /* 0x000000600300780c */ /* 0x000fe40003f64270 */
[----:B------:R-:W-:Y:S01]  /*f930*/  F2FP.BF16.F32.PACK_AB R40, RZ, R40 ;  /* 0x00000028ff28723e */ /* 0x000fe200000010ff */
[----:B------:R1:W-:Y:S01]  /*f940*/  @P0 STG.E.U16 desc[UR54][R10.64+0xb0], R110 ;  /* 0x0000b06e0a000986 */ /* 0x0003e2000c101536 */
[C---:B------:R-:W-:Y:S02]  /*f950*/  ISETP.GT.AND P0, PT, R4.reuse, RZ, P3 ;  /* 0x000000ff0400720c */ /* 0x040fe40001f04270 */
[C---:B------:R-:W-:Y:S01]  /*f960*/  ISETP.GT.AND P5, PT, R4.reuse, 0x8, P3 ;  /* 0x000000080400780c */ /* 0x040fe20001fa4270 */
[----:B------:R1:W-:Y:S01]  /*f970*/  @P1 STG.E.U16 desc[UR54][R10.64+0xb2], R111 ;  /* 0x0000b26f0a001986 */ /* 0x0003e2000c101536 */
[----:B------:R-:W-:-:S02]  /*f980*/  ISETP.GT.AND P1, PT, R4, 0x8, P2 ;  /* 0x000000080400780c */ /* 0x000fc40001724270 */
[----:B------:R-:W-:Y:S01]  /*f990*/  F2FP.BF16.F32.PACK_AB R41, RZ, R41 ;  /* 0x00000029ff29723e */ /* 0x000fe200000010ff */
[----:B------:R1:W-:Y:S01]  /*f9a0*/  @P4 STG.E.U16 desc[UR54][R6.64+0xc2], R97 ;  /* 0x0000c26106004986 */ /* 0x0003e2000c101536 */
[----:B------:R-:W-:Y:S02]  /*f9b0*/  F2FP.BF16.F32.PACK_AB R42, RZ, R42 ;  /* 0x0000002aff2a723e */ /* 0x000fe400000010ff */
[----:B------:R-:W-:Y:S02]  /*f9c0*/  F2FP.BF16.F32.PACK_AB R43, RZ, R43 ;  /* 0x0000002bff2b723e */ /* 0x000fe400000010ff */
[----:B------:R-:W-:Y:S01]  /*f9d0*/  F2FP.BF16.F32.PACK_AB R45, RZ, R45 ;  /* 0x0000002dff2d723e */ /* 0x000fe200000010ff */
[----:B------:R1:W-:Y:S01]  /*f9e0*/  @P0 STG.E.U16 desc[UR54][R6.64+0xc0], R96 ;  /* 0x0000c06006000986 */ /* 0x0003e2000c101536 */
[C---:B------:R-:W-:Y:S02]  /*f9f0*/  ISETP.GT.AND P0, PT, R3.reuse, 0x68, PT ;  /* 0x000000680300780c */ /* 0x040fe40003f04270 */
[----:B------:R-:W-:Y:S01]  /*fa00*/  F2FP.BF16.F32.PACK_AB R44, RZ, R44 ;  /* 0x0000002cff2c723e */ /* 0x000fe200000010ff */
[----:B------:R1:W-:Y:S01]  /*fa10*/  @P1 STG.E.U16 desc[UR54][R8.64+0xc2], R99 ;  /* 0x0000c26308001986 */ /* 0x0003e2000c101536 */
[----:B------:R-:W-:-:S02]  /*fa20*/  ISETP.GT.AND P1, PT, R3, 0x69, PT ;  /* 0x000000690300780c */ /* 0x000fc40003f24270 */
[----:B------:R-:W-:Y:S01]  /*fa30*/  F2FP.BF16.F32.PACK_AB R46, RZ, R46 ;  /* 0x0000002eff2e723e */ /* 0x000fe200000010ff */
[----:B------:R1:W-:Y:S01]  /*fa40*/  @P5 STG.E.U16 desc[UR54][R8.64+0xc0], R98 ;  /* 0x0000c06208005986 */ /* 0x0003e2000c101536 */
[C---:B------:R-:W-:Y:S02]  /*fa50*/  ISETP.GT.AND P5, PT, R4.reuse, RZ, P0 ;  /* 0x000000ff0400720c */ /* 0x040fe400007a4270 */
[----:B------:R-:W-:Y:S02]  /*fa60*/  ISETP.GT.AND P4, PT, R4, RZ, P1 ;  /* 0x000000ff0400720c */ /* 0x000fe40000f84270 */
[----:B------:R-:W-:Y:S02]  /*fa70*/  F2FP.BF16.F32.PACK_AB R47, RZ, R47 ;  /* 0x0000002fff2f723e */ /* 0x000fe400000010ff */
[----:B------:R-:W-:Y:S02]  /*fa80*/  F2FP.BF16.F32.PACK_AB R32, RZ, R32 ;  /* 0x00000020ff20723e */ /* 0x000fe400000010ff */
[----:B------:R-:W-:-:S02]  /*fa90*/  F2FP.BF16.F32.PACK_AB R33, RZ, R33 ;  /* 0x00000021ff21723e */ /* 0x000fc400000010ff */
[----:B------:R-:W-:Y:S02]  /*faa0*/  F2FP.BF16.F32.PACK_AB R34, RZ, R34 ;  /* 0x00000022ff22723e */ /* 0x000fe400000010ff */
[----:B------:R-:W-:Y:S01]  /*fab0*/  F2FP.BF16.F32.PACK_AB R35, RZ, R35 ;  /* 0x00000023ff23723e */ /* 0x000fe200000010ff */
[----:B------:R1:W-:Y:S01]  /*fac0*/  @P5 STG.E.U16 desc[UR54][R6.64+0xd0], R100 ;  /* 0x0000d06406005986 */ /* 0x0003e2000c101536 */
[C---:B------:R-:W-:Y:S02]  /*fad0*/  ISETP.GT.AND P5, PT, R4.reuse, 0x8, P0 ;  /* 0x000000080400780c */ /* 0x040fe400007a4270 */
[----:B------:R-:W-:Y:S01]  /*fae0*/  F2FP.BF16.F32.PACK_AB R36, RZ, R36 ;  /* 0x00000024ff24723e */ /* 0x000fe200000010ff */
[----:B------:R1:W-:Y:S01]  /*faf0*/  @P4 STG.E.U16 desc[UR54][R6.64+0xd2], R101 ;  /* 0x0000d26506004986 */ /* 0x0003e2000c101536 */
[----:B------:R-:W-:Y:S02]  /*fb00*/  ISETP.GT.AND P4, PT, R4, 0x8, P1 ;  /* 0x000000080400780c */ /* 0x000fe40000f84270 */
[----:B------:R-:W-:-:S02]  /*fb10*/  F2FP.BF16.F32.PACK_AB R37, RZ, R37 ;  /* 0x00000025ff25723e */ /* 0x000fc400000010ff */
[----:B------:R-:W-:Y:S02]  /*fb20*/  F2FP.BF16.F32.PACK_AB R38, RZ, R38 ;  /* 0x00000026ff26723e */ /* 0x000fe400000010ff */
[----:B------:R-:W-:Y:S02]  /*fb30*/  F2FP.BF16.F32.PACK_AB R39, RZ, R39 ;  /* 0x00000027ff27723e */ /* 0x000fe400000010ff */
[----:B------:R-:W-:Y:S01]  /*fb40*/  F2FP.BF16.F32.PACK_AB R24, RZ, R24 ;  /* 0x00000018ff18723e */ /* 0x000fe200000010ff */
[----:B------:R1:W-:Y:S01]  /*fb50*/  @P5 STG.E.U16 desc[UR54][R8.64+0xd0], R102 ;  /* 0x0000d06608005986 */ /* 0x0003e2000c101536 */
[C---:B------:R-:W-:Y:S02]  /*fb60*/  ISETP.GT.AND P5, PT, R4.reuse, 0x80, P3 ;  /* 0x000000800400780c */ /* 0x040fe40001fa4270 */
[C---:B------:R-:W-:Y:S01]  /*fb70*/  ISETP.GT.AND P3, PT, R4.reuse, 0x88, P3 ;  /* 0x000000880400780c */ /* 0x040fe20001f64270 */
[----:B------:R1:W-:Y:S01]  /*fb80*/  @P4 STG.E.U16 desc[UR54][R8.64+0xd2], R103 ;  /* 0x0000d26708004986 */ /* 0x0003e2000c101536 */
[----:B------:R-:W-:-:S02]  /*fb90*/  ISETP.GT.AND P4, PT, R4, 0x80, P2 ;  /* 0x000000800400780c */ /* 0x000fc40001784270 */
[C---:B------:R-:W-:Y:S02]  /*fba0*/  ISETP.GT.AND P2, PT, R4.reuse, 0x88, P2 ;  /* 0x000000880400780c */ /* 0x040fe40001744270 */
[----:B------:R-:W-:Y:S02]  /*fbb0*/  F2FP.BF16.F32.PACK_AB R25, RZ, R25 ;  /* 0x00000019ff19723e */ /* 0x000fe400000010ff */
[----:B------:R-:W-:Y:S02]  /*fbc0*/  F2FP.BF16.F32.PACK_AB R26, RZ, R26 ;  /* 0x0000001aff1a723e */ /* 0x000fe400000010ff */
[----:B------:R-:W-:Y:S01]  /*fbd0*/  F2FP.BF16.F32.PACK_AB R27, RZ, R27 ;  /* 0x0000001bff1b723e */ /* 0x000fe200000010ff */
[----:B------:R1:W-:Y:S01]  /*fbe0*/  @P5 STG.E.U16 desc[UR54][R12.64+0xc0], R88 ;  /* 0x0000c0580c005986 */ /* 0x0003e2000c101536 */
[----:B------:R-:W-:Y:S02]  /*fbf0*/  F2FP.BF16.F32.PACK_AB R28, RZ, R28 ;  /* 0x0000001cff1c723e */ /* 0x000fe400000010ff */
[----:B------:R-:W-:Y:S01]  /*fc00*/  F2FP.BF16.F32.PACK_AB R29, RZ, R29 ;  /* 0x0000001dff1d723e */ /* 0x000fe200000010ff */
[----:B------:R1:W-:Y:S01]  /*fc10*/  @P4 STG.E.U16 desc[UR54][R12.64+0xc2], R89 ;  /* 0x0000c2590c004986 */ /* 0x0003e2000c101536 */
[----:B------:R-:W-:-:S02]  /*fc20*/  ISETP.GT.AND P4, PT, R4, 0x80, P0 ;  /* 0x000000800400780c */ /* 0x000fc40000784270 */
[C---:B------:R-:W-:Y:S01]  /*fc30*/  ISETP.GT.AND P0, PT, R4.reuse, 0x88, P0 ;  /* 0x000000880400780c */ /* 0x040fe20000704270 */
[----:B------:R1:W-:Y:S01]  /*fc40*/  @P3 STG.E.U16 desc[UR54][R10.64+0xc0], R90 ;  /* 0x0000c05a0a003986 */ /* 0x0003e2000c101536 */
[C---:B------:R-:W-:Y:S02]  /*fc50*/  ISETP.GT.AND P3, PT, R4.reuse, 0x80, P1 ;  /* 0x000000800400780c */ /* 0x040fe40000f64270 */
[C---:B------:R-:W-:Y:S01]  /*fc60*/  ISETP.GT.AND P1, PT, R4.reuse, 0x88, P1 ;  /* 0x000000880400780c */ /* 0x040fe20000f24270 */
[----:B------:R1:W-:Y:S01]  /*fc70*/  @P2 STG.E.U16 desc[UR54][R10.64+0xc2], R91 ;  /* 0x0000c25b0a002986 */ /* 0x0003e2000c101536 */
[----:B------:R-:W-:Y:S02]  /*fc80*/  ISETP.GT.AND P2, PT, R3, 0x71, PT ;  /* 0x000000710300780c */ /* 0x000fe40003f44270 */
[----:B------:R-:W-:Y:S02]  /*fc90*/  F2FP.BF16.F32.PACK_AB R30, RZ, R30 ;  /* 0x0000001eff1e723e */ /* 0x000fe400000010ff */
[----:B------:R-:W-:Y:S01]  /*fca0*/  F2FP.BF16.F32.PACK_AB R31, RZ, R31 ;  /* 0x0000001fff1f723e */ /* 0x000fe200000010ff */
[----:B------:R1:W-:Y:S01]  /*fcb0*/  @P4 STG.E.U16 desc[UR54][R12.64+0xd0], R92 ;  /* 0x0000d05c0c004986 */ /* 0x0003e2000c101536 */
[----:B------:R-:W-:-:S03]  /*fcc0*/  ISETP.GT.AND P4, PT, R4, RZ, P2 ;  /* 0x000000ff0400720c */ /* 0x000fc60001784270 */
[----:B------:R1:W-:Y:S01]  /*fcd0*/  @P3 STG.E.U16 desc[UR54][R12.64+0xd2], R93 ;  /* 0x0000d25d0c003986 */ /* 0x0003e2000c101536 */
[----:B------:R-:W-:-:S03]  /*fce0*/  ISETP.GT.AND P3, PT, R3, 0x70, PT ;  /* 0x000000700300780c */ /* 0x000fc60003f64270 */
[----:B------:R1:W-:Y:S01]  /*fcf0*/  @P0 STG.E.U16 desc[UR54][R10.64+0xd0], R94 ;  /* 0x0000d05e0a000986 */ /* 0x0003e2000c101536 */
[C---:B------:R-:W-:Y:S02]  /*fd00*/  ISETP.GT.AND P0, PT, R4.reuse, RZ, P3 ;  /* 0x000000ff0400720c */ /* 0x040fe40001f04270 */
[C---:B------:R-:W-:Y:S01]  /*fd10*/  ISETP.GT.AND P5, PT, R4.reuse, 0x8, P3 ;  /* 0x000000080400780c */ /* 0x040fe20001fa4270 */
[----:B------:R1:W-:Y:S01]  /*fd20*/  @P1 STG.E.U16 desc[UR54][R10.64+0xd2], R95 ;  /* 0x0000d25f0a001986 */ /* 0x0003e2000c101536 */
[----:B------:R-:W-:-:S03]  /*fd30*/  ISETP.GT.AND P1, PT, R4, 0x8, P2 ;  /* 0x000000080400780c */ /* 0x000fc60001724270 */
[----:B------:R1:W-:Y:S06]  /*fd40*/  @P4 STG.E.U16 desc[UR54][R6.64+0xe2], R81 ;  /* 0x0000e25106004986 */ /* 0x0003ec000c101536 */
[----:B------:R1:W-:Y:S01]  /*fd50*/  @P0 STG.E.U16 desc[UR54][R6.64+0xe0], R80 ;  /* 0x0000e05006000986 */ /* 0x0003e2000c101536 */
[----:B------:R-:W-:-:S03]  /*fd60*/  ISETP.GT.AND P0, PT, R3, 0x78, PT ;  /* 0x000000780300780c */ /* 0x000fc60003f04270 */
[----:B------:R1:W-:Y:S01]  /*fd70*/  @P1 STG.E.U16 desc[UR54][R8.64+0xe2], R83 ;  /* 0x0000e25308001986 */ /* 0x0003e2000c101536 */
[----:B------:R-:W-:-:S03]  /*fd80*/  ISETP.GT.AND P1, PT, R3, 0x79, PT ;  /* 0x000000790300780c */ /* 0x000fc60003f24270 */
[----:B------:R1:W-:Y:S01]  /*fd90*/  @P5 STG.E.U16 desc[UR54][R8.64+0xe0], R82 ;  /* 0x0000e05208005986 */ /* 0x0003e2000c101536 */
[C---:B------:R-:W-:Y:S02]  /*fda0*/  ISETP.GT.AND P5, PT, R4.reuse, RZ, P0 ;  /* 0x000000ff0400720c */ /* 0x040fe400007a4270 */
[----:B------:R-:W-:-:S11]  /*fdb0*/  ISETP.GT.AND P4, PT, R4, RZ, P1 ;  /* 0x000000ff0400720c */ /* 0x000fd60000f84270 */
[----:B------:R1:W-:Y:S01]  /*fdc0*/  @P5 STG.E.U16 desc[UR54][R6.64+0xf0], R84 ;  /* 0x0000f05406005986 */ /* 0x0003e2000c101536 */
[----:B------:R-:W-:-:S03]  /*fdd0*/  ISETP.GT.AND P5, PT, R4, 0x8, P0 ;  /* 0x000000080400780c */ /* 0x000fc600007a4270 */
[----:B------:R1:W-:Y:S01]  /*fde0*/  @P4 STG.E.U16 desc[UR54][R6.64+0xf2], R85 ;  /* 0x0000f25506004986 */ /* 0x0003e2000c101536 */
[----:B------:R-:W-:-:S09]  /*fdf0*/  ISETP.GT.AND P4, PT, R4, 0x8, P1 ;  /* 0x000000080400780c */ /* 0x000fd20000f84270 */
[----:B------:R1:W-:Y:S01]  /*fe00*/  @P5 STG.E.U16 desc[UR54][R8.64+0xf0], R86 ;  /* 0x0000f05608005986 */ /* 0x0003e2000c101536 */
[C---:B------:R-:W-:Y:S02]  /*fe10*/  ISETP.GT.AND P5, PT, R4.reuse, 0x80, P3 ;  /* 0x000000800400780c */ /* 0x040fe40001fa4270 */
[C---:B------:R-:W-:Y:S01]  /*fe20*/  ISETP.GT.AND P3, PT, R4.reuse, 0x88, P3 ;  /* 0x000000880400780c */ /* 0x040fe20001f64270 */
[----:B------:R1:W-:Y:S01]  /*fe30*/  @P4 STG.E.U16 desc[UR54][R8.64+0xf2], R87 ;  /* 0x0000f25708004986 */ /* 0x0003e2000c101536 */
[C---:B------:R-:W-:Y:S02]  /*fe40*/  ISETP.GT.AND P4, PT, R4.reuse, 0x80, P2 ;  /* 0x000000800400780c */ /* 0x040fe40001784270 */
[----:B------:R-:W-:-:S07]  /*fe50*/  ISETP.GT.AND P2, PT, R4, 0x88, P2 ;  /* 0x000000880400780c */ /* 0x000fce0001744270 */
[----:B------:R1:W-:Y:S04]  /*fe60*/  @P5 STG.E.U16 desc[UR54][R12.64+0xe0], R72 ;  /* 0x0000e0480c005986 */ /* 0x0003e8000c101536 */
[----:B------:R1:W-:Y:S01]  /*fe70*/  @P4 STG.E.U16 desc[UR54][R12.64+0xe2], R73 ;  /* 0x0000e2490c004986 */ /* 0x0003e2000c101536 */
[C---:B------:R-:W-:Y:S02]  /*fe80*/  ISETP.GT.AND P4, PT, R4.reuse, 0x80, P0 ;  /* 0x000000800400780c */ /* 0x040fe40000784270 */
[C---:B------:R-:W-:Y:S01]  /*fe90*/  ISETP.GT.AND P0, PT, R4.reuse, 0x88, P0 ;  /* 0x000000880400780c */ /* 0x040fe20000704270 */
[----:B------:R1:W-:Y:S01]  /*fea0*/  @P3 STG.E.U16 desc[UR54][R10.64+0xe0], R74 ;  /* 0x0000e04a0a003986 */ /* 0x0003e2000c101536 */
[C---:B------:R-:W-:Y:S02]  /*feb0*/  ISETP.GT.AND P3, PT, R4.reuse, 0x80, P1 ;  /* 0x000000800400780c */ /* 0x040fe40000f64270 */
[----:B------:R-:W-:Y:S01]  /*fec0*/  ISETP.GT.AND P1, PT, R4, 0x88, P1 ;  /* 0x000000880400780c */ /* 0x000fe20000f24270 */
[----:B------:R1:W-:Y:S01]  /*fed0*/  @P2 STG.E.U16 desc[UR54][R10.64+0xe2], R75 ;  /* 0x0000e24b0a002986 */ /* 0x0003e2000c101536 */
[----:B------:R-:W-:-:S05]  /*fee0*/  ISETP.GT.AND P2, PT, R3, 0x81, PT ;  /* 0x000000810300780c */ /* 0x000fca0003f44270 */
        /* <DEDUP_REMOVED lines=73> */
[----:B------:R-:W-:-:S03]  /*10380*/  ISETP.GT.AND P4, PT, R4, 0x8, P2 ;  /* 0x000000080400780c */ /* 0x000fc60001784270 */
[----:B------:R1:W-:Y:S01]  /*10390*/  @P3 STG.E.U16 desc[UR54][R12.64+0x132], R45 ;  /* 0x0001322d0c003986 */ /* 0x0003e2000c101536 */
[----:B------:R-:W-:-:S03]  /*103a0*/  ISETP.GT.AND P3, PT, R3, 0xa1, PT ;  /* 0x000000a10300780c */ /* 0x000fc60003f64270 */
[----:B------:R1:W-:Y:S01]  /*103b0*/  @P0 STG.E.U16 desc[UR54][R10.64+0x130], R46 ;  /* 0x0001302e0a000986 */ /* 0x0003e2000c101536 */
[C---:B------:R-:W-:Y:S02]  /*103c0*/  ISETP.GT.AND P0, PT, R4.reuse, RZ, P2 ;  /* 0x000000ff0400720c */ /* 0x040fe40001704270 */
[C---:B------:R-:W-:Y:S01]  /*103d0*/  ISETP.GT.AND P5, PT, R4.reuse, 0x8, P3 ;  /* 0x000000080400780c */ /* 0x040fe20001fa4270 */
[----:B------:R1:W-:Y:S01]  /*103e0*/  @P1 STG.E.U16 desc[UR54][R10.64+0x132], R47 ;  /* 0x0001322f0a001986 */ /* 0x0003e2000c101536 */
[----:B------:R-:W-:-:S09]  /*103f0*/  ISETP.GT.AND P1, PT, R4, RZ, P3 ;  /* 0x000000ff0400720c */ /* 0x000fd20001f24270 */
[----:B------:R1:W-:Y:S01]  /*10400*/  @P0 STG.E.U16 desc[UR54][R6.64+0x140], R32 ;  /* 0x0001402006000986 */ /* 0x0003e2000c101536 */
[----:B------:R-:W-:-:S03]  /*10410*/  ISETP.GT.AND P0, PT, R3, 0xa9, PT ;  /* 0x000000a90300780c */ /* 0x000fc60003f04270 */
[----:B------:R1:W-:Y:S01]  /*10420*/  @P1 STG.E.U16 desc[UR54][R6.64+0x142], R33 ;  /* 0x0001422106001986 */ /* 0x0003e2000c101536 */
[----:B------:R-:W-:-:S03]  /*10430*/  ISETP.GT.AND P1, PT, R3, 0xa8, PT ;  /* 0x000000a80300780c */ /* 0x000fc60003f24270 */
[----:B------:R1:W-:Y:S01]  /*10440*/  @P4 STG.E.U16 desc[UR54][R8.64+0x140], R34 ;  /* 0x0001402208004986 */ /* 0x0003e2000c101536 */
[----:B------:R-:W-:-:S03]  /*10450*/  ISETP.GT.AND P4, PT, R4, RZ, P0 ;  /* 0x000000ff0400720c */ /* 0x000fc60000784270 */
[----:B------:R1:W-:Y:S01]  /*10460*/  @P5 STG.E.U16 desc[UR54][R8.64+0x142], R35 ;  /* 0x0001422308005986 */ /* 0x0003e2000c101536 */
[----:B------:R-:W-:-:S09]  /*10470*/  ISETP.GT.AND P5, PT, R4, RZ, P1 ;  /* 0x000000ff0400720c */ /* 0x000fd20000fa4270 */
        /* <DEDUP_REMOVED lines=10> */
[----:B------:R1:W-:Y:S01]  /*10520*/  @P4 STG.E.U16 desc[UR54][R12.64+0x140], R24 ;  /* 0x000140180c004986 */ /* 0x0003e2000c101536 */
[C---:B------:R-:W-:Y:S02]  /*10530*/  ISETP.GT.AND P4, PT, R4.reuse, 0x80, P0 ;  /* 0x000000800400780c */ /* 0x040fe40000784270 */
[C---:B------:R-:W-:Y:S01]  /*10540*/  ISETP.GT.AND P0, PT, R4.reuse, 0x88, P0 ;  /* 0x000000880400780c */ /* 0x040fe20000704270 */
[----:B------:R1:W-:Y:S01]  /*10550*/  @P5 STG.E.U16 desc[UR54][R12.64+0x142], R25 ;  /* 0x000142190c005986 */ /* 0x0003e2000c101536 */
[C---:B------:R-:W-:Y:S02]  /*10560*/  ISETP.GT.AND P5, PT, R4.reuse, 0x80, P1 ;  /* 0x000000800400780c */ /* 0x040fe40000fa4270 */
[----:B------:R-:W-:Y:S01]  /*10570*/  ISETP.GT.AND P1, PT, R4, 0x88, P1 ;  /* 0x000000880400780c */ /* 0x000fe20000f24270 */
[----:B------:R1:W-:Y:S04]  /*10580*/  @P2 STG.E.U16 desc[UR54][R10.64+0x140], R26 ;  /* 0x0001401a0a002986 */ /* 0x0003e8000c101536 */
[----:B------:R1:W-:Y:S04]  /*10590*/  @P3 STG.E.U16 desc[UR54][R10.64+0x142], R27 ;  /* 0x0001421b0a003986 */ /* 0x0003e8000c101536 */
[----:B------:R1:W-:Y:S04]  /*105a0*/  @P4 STG.E.U16 desc[UR54][R12.64+0x152], R29 ;  /* 0x0001521d0c004986 */ /* 0x0003e8000c101536 */
[----:B------:R1:W-:Y:S04]  /*105b0*/  @P5 STG.E.U16 desc[UR54][R12.64+0x150], R28 ;  /* 0x0001501c0c005986 */ /* 0x0003e8000c101536 */
[----:B------:R1:W-:Y:S04]  /*105c0*/  @P1 STG.E.U16 desc[UR54][R10.64+0x150], R30 ;  /* 0x0001501e0a001986 */ /* 0x0003e8000c101536 */
[----:B------:R1:W-:Y:S02]  /*105d0*/  @P0 STG.E.U16 desc[UR54][R10.64+0x152], R31 ;  /* 0x0001521f0a000986 */ /* 0x0003e4000c101536 */
.L_x_380:
[----:B------:R-:W-:Y:S05]  /*105e0*/  BSYNC B0 ;  /* 0x0000000000007941 */ /* 0x000fea0003800000 */
.L_x_32:
[----:B------:R-:W-:Y:S01]  /*105f0*/  ULDC UR4, c[0x0][0xc] ;  /* 0x0000030000047ab9 */ /* 0x000fe20000000800 */
[----:B------:R-:W-:Y:S01]  /*10600*/  ULDC UR5, c[0x0][0x10] ;  /* 0x0000040000057ab9 */ /* 0x000fe20000000800 */
[----:B0-----:R-:W0:Y:S01]  /*10610*/  LDC R3, c[0x0][0x14] ;  /* 0x00000500ff037b82 */ /* 0x001e220000000800 */
[----:B------:R-:W-:Y:S01]  /*10620*/  UIMAD.WIDE.U32 UR4, UR4, UR5, URZ ;  /* 0x00000005040472a5 */ /* 0x000fe2000f8e003f */
[----:B------:R-:W-:Y:S02]  /*10630*/  IMAD.MOV.U32 R23, RZ, RZ, R19 ;  /* 0x000000ffff177224 */ /* 0x000fe400078e0013 */
[----:B------:R-:W-:-:S03]  /*10640*/  IMAD.MOV.U32 R18, RZ, RZ, -0x1 ;  /* 0xffffffffff127424 */ /* 0x000fc600078e00ff */
[----:B0-----:R-:W-:-:S04]  /*10650*/  IMAD.WIDE.U32 R22, R3, UR4, R22 ;  /* 0x0000000403167c25 */ /* 0x001fc8000f8e0016 */
[----:B------:R-:W-:Y:S01]  /*10660*/  IMAD R3, R3, UR5, RZ ;  /* 0x0000000503037c24 */ /* 0x000fe2000f8e02ff */
[----:B------:R-:W-:Y:S02]  /*10670*/  ULDC.64 UR4, c[0x0][0x650] ;  /* 0x0001940000047ab9 */ /* 0x000fe40000000a00 */
[----:B------:R-:W-:Y:S01]  /*10680*/  ISETP.GE.U32.AND P0, PT, R22, UR4, PT ;  /* 0x0000000416007c0c */ /* 0x000fe2000bf06070 */
[--C-:B------:R-:W-:Y:S01]  /*10690*/  IMAD.IADD R19, R23, 0x1, R3.reuse ;  /* 0x0000000117137824 */ /* 0x100fe200078e0203 */
[----:B------:R-:W-:Y:S01]  /*106a0*/  PRMT R3, RZ, 0x7610, R3 ;  /* 0x00007610ff037816 */ /* 0x000fe20000000003 */
[----:B------:R-:W-:-:S03]  /*106b0*/  IMAD.MOV.U32 R23, RZ, RZ, -0x1 ;  /* 0xffffffffff177424 */ /* 0x000fc600078e00ff */
[----:B------:R-:W-:-:S13]  /*106c0*/  ISETP.GE.U32.AND.EX P0, PT, R19, UR5, PT, P0 ;  /* 0x0000000513007c0c */ /* 0x000fda000bf06100 */
[----:B------:R-:W-:Y:S05]  /*106d0*/  @P0 BRA `(.L_x_381) ;  /* 0x0000000400700947 */ /* 0x000fea0003800000 */
[----:B-1-3--:R-:W0:Y:S01]  /*106e0*/  S2R R12, SR_CTAID.X ;  /* 0x00000000000c7919 */ /* 0x00ae220000002500 */
[----:B-----5:R-:W1:Y:S01]  /*106f0*/  LDC.64 R10, c[0x0][0x628] ;  /* 0x00018a00ff0a7b82 */ /* 0x020e620000000a00 */
[----:B------:R-:W-:Y:S01]  /*10700*/  ULDC UR4, c[0x0][0x150] ;  /* 0x0000540000047ab9 */ /* 0x000fe20000000800 */
[----:B------:R-:W-:Y:S01]  /*10710*/  IMAD.MOV.U32 R8, RZ, RZ, R22 ;  /* 0x000000ffff087224 */ /* 0x000fe200078e0016 */
[----:B------:R-:W3:Y:S01]  /*10720*/  S2R R20, SR_CTAID.Y ;  /* 0x0000000000147919 */ /* 0x000ee20000002600 */
[----:B------:R-:W-:-:S04]  /*10730*/  IMAD.MOV.U32 R9, RZ, RZ, R19 ;  /* 0x000000ffff097224 */ /* 0x000fc800078e0013 */
[----:B------:R-:W2:Y:S08]  /*10740*/  LDC R21, c[0x0][0x144] ;  /* 0x00005100ff157b82 */ /* 0x000eb00000000800 */
[----:B------:R-:W2:Y:S08]  /*10750*/  LDC R0, c[0x0][0x630] ;  /* 0x00018c00ff007b82 */ /* 0x000eb00000000800 */
[----:B------:R-:W2:Y:S01]  /*10760*/  LDC.64 R14, c[0x0][0x620] ;  /* 0x00018800ff0e7b82 */ /* 0x000ea20000000a00 */
[----:B-1----:R-:W-:-:S04]  /*10770*/  ISETP.NE.U32.AND P0, PT, R10, RZ, PT ;  /* 0x000000ff0a00720c */ /* 0x002fc80003f05070 */
[----:B------:R-:W-:Y:S02]  /*10780*/  ISETP.NE.AND.EX P0, PT, R11, RZ, PT, P0 ;  /* 0x000000ff0b00720c */ /* 0x000fe40003f05300 */
[----:B0-----:R-:W-:-:S05]  /*10790*/  I2FP.F32.U32 R3, R12 ;  /* 0x0000000c00037245 */ /* 0x001fca0000201000 */
[----:B------:R-:W-:-:S04]  /*107a0*/  FMUL R3, R3, UR4 ;  /* 0x0000000403037c20 */ /* 0x000fc80008400000 */
[----:B------:R0:W1:Y:S02]  /*107b0*/  F2I.U32.TRUNC.NTZ R18, R3 ;  /* 0x0000000300127305 */ /* 0x000064000020f000 */
[----:B---3--:R-:W-:Y:S05]  /*107c0*/  @!P0 BRA `(.L_x_382) ;  /* 0x0000000000288947 */ /* 0x008fea0003800000 */
[----:B0-----:R-:W0:Y:S02]  /*107d0*/  LDC R3, c[0x0][0x634] ;  /* 0x00018d00ff037b82 */ /* 0x001e240000000800 */
        /* <DEDUP_REMOVED lines=9> */
.L_x_382:
[----:B------:R-:W3:Y:S01]  /*10870*/  LDC.64 R26, c[0x0][0x640] ;  /* 0x00019000ff1a7b82 */ /* 0x000ee20000000a00 */
[-CC-:B--2---:R-:W-:Y:S01]  /*10880*/  SHF.R.U64 R13, R8, R0.reuse, R9.reuse ;  /* 0x00000000080d7219 */ /* 0x184fe20000001209 */
[----:B-1----:R-:W-:Y:S01]  /*10890*/  IMAD.MOV R7, RZ, RZ, -R18 ;  /* 0x000000ffff077224 */ /* 0x002fe200078e0a12 */
[----:B------:R-:W-:Y:S01]  /*108a0*/  SHF.R.U32.HI R0, RZ, R0, R9 ;  /* 0x00000000ff007219 */ /* 0x000fe20000011609 */
[----:B------:R-:W-:Y:S01]  /*108b0*/  IMAD.MOV.U32 R18, RZ, RZ, R22 ;  /* 0x000000ffff127224 */ /* 0x000fe200078e0016 */
[----:B0-----:R-:W-:Y:S01]  /*108c0*/  IADD3 R3, P0, RZ, -R13, RZ ;  /* 0x8000000dff037210 */ /* 0x001fe20007f1e0ff */
[----:B------:R-:W-:Y:S01]  /*108d0*/  IMAD R23, R21, R7, R12 ;  /* 0x0000000715177224 */ /* 0x000fe200078e020c */
[----:B------:R-:W-:Y:S01]  /*108e0*/  ULDC UR4, c[0x0][0x154] ;  /* 0x0000550000047ab9 */ /* 0x000fe20000000800 */
[----:B------:R-:W0:Y:S01]  /*108f0*/  LDC R6, c[0x0][0x618] ;  /* 0x00018600ff067b82 */ /* 0x000e220000000800 */
[----:B------:R-:W-:Y:S02]  /*10900*/  IMAD.MOV.U32 R7, RZ, RZ, 0x1 ;  /* 0x00000001ff077424 */ /* 0x000fe400078e00ff */
[----:B------:R-:W-:-:S04]  /*10910*/  IMAD.X R5, RZ, RZ, ~R0, P0 ;  /* 0x000000ffff057224 */ /* 0x000fc800000e0e00 */
[-C--:B------:R-:W-:Y:S01]  /*10920*/  IMAD R0, R5, R14.reuse, RZ ;  /* 0x0000000e05007224 */ /* 0x080fe200078e02ff */
[----:B------:R-:W1:Y:S01]  /*10930*/  LDC R8, c[0x0][0x608] ;  /* 0x00018200ff087b82 */ /* 0x000e620000000800 */
[----:B------:R-:W-:-:S04]  /*10940*/  IMAD.WIDE.U32 R4, R3, R14, R18 ;  /* 0x0000000e03047225 */ /* 0x000fc800078e0012 */
[----:B------:R-:W-:Y:S01]  /*10950*/  IMAD R3, R3, R15, R0 ;  /* 0x0000000f03037224 */ /* 0x000fe200078e0200 */
[----:B------:R-:W-:Y:S02]  /*10960*/  I2FP.F32.U32 R0, R20 ;  /* 0x0000001400007245 */ /* 0x000fe40000201000 */
[----:B------:R-:W2:Y:S01]  /*10970*/  LDC R24, c[0x0][0x658] ;  /* 0x00019600ff187b82 */ /* 0x000ea20000000800 */
[----:B------:R-:W-:Y:S01]  /*10980*/  IMAD.IADD R3, R5, 0x1, R3 ;  /* 0x0000000105037824 */ /* 0x000fe200078e0203 */
[----:B---3--:R-:W-:Y:S01]  /*10990*/  ISETP.NE.U32.AND P0, PT, R26, RZ, PT ;  /* 0x000000ff1a00720c */ /* 0x008fe20003f05070 */
[----:B------:R-:W-:Y:S01]  /*109a0*/  FMUL R0, R0, UR4 ;  /* 0x0000000400007c20 */ /* 0x000fe20008400000 */
[----:B------:R-:W-:Y:S02]  /*109b0*/  IMAD.MOV.U32 R5, RZ, RZ, -0x1 ;  /* 0xffffffffff057424 */ /* 0x000fe400078e00ff */
[----:B------:R-:W-:Y:S01]  /*109c0*/  ISETP.NE.AND.EX P0, PT, R27, RZ, PT, P0 ;  /* 0x000000ff1b00720c */ /* 0x000fe20003f05300 */
[----:B------:R3:W2:Y:S01]  /*109d0*/  F2I.U32.TRUNC.NTZ R15, R0 ;  /* 0x00000000000f7305 */ /* 0x0006a2000020f000 */
[----:B------:R-:W3:Y:S01]  /*109e0*/  LDC R21, c[0x0][0x148] ;  /* 0x00005200ff157b82 */ /* 0x000ee20000000800 */
[----:B0-----:R-:W-:-:S02]  /*109f0*/  SHF.R.U64 R12, R4, R6, R3 ;  /* 0x00000006040c7219 */ /* 0x001fc40000001203 */
[----:B------:R-:W-:-:S05]  /*10a00*/  SHF.R.U32.HI R3, RZ, R6, R3 ;  /* 0x00000006ff037219 */ /* 0x000fca0000011603 */
[----:B------:R-:W0:Y:S01]  /*10a10*/  LDC R18, c[0x0][0x600] ;  /* 0x00018000ff127b82 */ /* 0x000e220000000800 */
[-CC-:B-1----:R-:W-:Y:S02]  /*10a20*/  SHF.R.U64 R10, R12, R8.reuse, R3.reuse ;  /* 0x000000080c0a7219 */ /* 0x182fe40000001203 */
[----:B------:R-:W-:-:S05]  /*10a30*/  SHF.R.U32.HI R3, RZ, R8, R3 ;  /* 0x00000008ff037219 */ /* 0x000fca0000011603 */
[----:B------:R-:W1:Y:S01]  /*10a40*/  LDC R28, c[0x0][0x648] ;  /* 0x00019200ff1c7b82 */ /* 0x000e620000000800 */
[-C--:B--2---:R-:W-:Y:S02]  /*10a50*/  SHF.L.U32 R4, R5, R24.reuse, RZ ;  /* 0x0000001805047219 */ /* 0x084fe400000006ff */
[-CC-:B------:R-:W-:Y:S02]  /*10a60*/  SHF.R.U64 R14, R10, R24.reuse, R3.reuse ;  /* 0x000000180a0e7219 */ /* 0x180fe40000001203 */
[----:B------:R-:W-:Y:S02]  /*10a70*/  SHF.R.U32.HI R5, RZ, R24, R3 ;  /* 0x00000018ff057219 */ /* 0x000fe40000011603 */
[----:B------:R-:W-:Y:S01]  /*10a80*/  LOP3.LUT R25, RZ, R4, RZ, 0x33, !PT ;  /* 0x00000004ff197212 */ /* 0x000fe200078e33ff */
[----:B------:R-:W2:Y:S01]  /*10a90*/  LDC R29, c[0x0][0x638] ;  /* 0x00018e00ff1d7b82 */ /* 0x000ea20000000800 */
[----:B------:R-:W-:Y:S01]  /*10aa0*/  SHF.L.U32 R24, R7, R24, RZ ;  /* 0x0000001807187219 */ /* 0x000fe200000006ff */
[----:B------:R-:W-:-:S06]  /*10ab0*/  IMAD.MOV.U32 R4, RZ, RZ, R14 ;  /* 0x000000ffff047224 */ /* 0x000fcc00078e000e */
[----:B------:R-:W0:Y:S01]  /*10ac0*/  LDC R30, c[0x0][0x610] ;  /* 0x00018400ff1e7b82 */ /* 0x000e220000000800 */
[----:B------:R-:W-:Y:S05]  /*10ad0*/  @!P0 BRA `(.L_x_383) ;  /* 0x0000000000288947 */ /* 0x000fea0003800000 */
[----:B------:R-:W5:Y:S02]  /*10ae0*/  LDC R3, c[0x0][0x64c] ;  /* 0x00019300ff037b82 */ /* 0x000f640000000800 */
[----:B-----5:R-:W-:-:S05]  /*10af0*/  IADD3 R3, P0, R14, R3, RZ ;  /* 0x000000030e037210 */ /* 0x020fca0007f1e0ff */
        /* <DEDUP_REMOVED lines=8> */
.L_x_383:
[----:B------:R-:W5:Y:S01]  /*10b80*/  LDC R3, c[0x0][0x65c] ;  /* 0x00019700ff037b82 */ /* 0x000f620000000800 */
[----:B-1-3--:R-:W-:Y:S01]  /*10b90*/  SHF.R.U64 R0, R4, R28, R5 ;  /* 0x0000001c04007219 */ /* 0x00afe20000001205 */
[----:B0-----:R-:W-:Y:S01]  /*10ba0*/  VIADD R7, R18, 0xffffffff ;  /* 0xffffffff12077836 */ /* 0x001fe20000000000 */
[----:B------:R-:W-:Y:S01]  /*10bb0*/  LOP3.LUT R5, R10, R25, RZ, 0xc0, !PT ;  /* 0x000000190a057212 */ /* 0x000fe200078ec0ff */
[----:B------:R-:W-:Y:S02]  /*10bc0*/  IMAD.MOV R15, RZ, RZ, -R15 ;  /* 0x000000ffff0f7224 */ /* 0x000fe400078e0a0f */
[----:B------:R-:W-:Y:S01]  /*10bd0*/  IMAD.MOV.U32 R4, RZ, RZ, 0x1 ;  /* 0x00000001ff047424 */ /* 0x000fe200078e00ff */
[----:B------:R-:W-:Y:S02]  /*10be0*/  LOP3.LUT R12, R12, R7, RZ, 0xc0, !PT ;  /* 0x000000070c0c7212 */ /* 0x000fe400078ec0ff */
[----:B-----5:R-:W-:Y:S01]  /*10bf0*/  ISETP.NE.AND P0, PT, R3, 0x1, PT ;  /* 0x000000010300780c */ /* 0x020fe20003f05270 */
[----:B------:R-:W-:-:S02]  /*10c00*/  IMAD.MOV R3, RZ, RZ, -R0 ;  /* 0x000000ffff037224 */ /* 0x000fc400078e0a00 */
[----:B------:R-:W-:Y:S02]  /*10c10*/  IMAD R0, R24, R0, R5 ;  /* 0x0000000018007224 */ /* 0x000fe400078e0205 */
[----:B--2---:R-:W-:-:S04]  /*10c20*/  IMAD R3, R3, R29, R14 ;  /* 0x0000001d03037224 */ /* 0x004fc800078e020e */
[----:B------:R-:W-:Y:S01]  /*10c30*/  IMAD R5, R3, R18, R12 ;  /* 0x0000001203057224 */ /* 0x000fe200078e020c */
[----:B------:R-:W-:Y:S01]  /*10c40*/  PRMT R3, R4, 0x7610, R3 ;  /* 0x0000761004037816 */ /* 0x000fe20000000003 */
[----:B------:R-:W-:Y:S02]  /*10c50*/  IMAD.MOV.U32 R18, RZ, RZ, R13 ;  /* 0x000000ffff127224 */ /* 0x000fe400078e000d */
[----:B------:R-:W-:-:S04]  /*10c60*/  @P0 IMAD R23, R21, R15, R20 ;  /* 0x0000000f15170224 */ /* 0x000fc800078e0214 */
[----:B------:R-:W-:-:S05]  /*10c70*/  IMAD R0, R0, R30, R23 ;  /* 0x0000001e00007224 */ /* 0x000fca00078e0217 */
[----:B------:R-:W-:Y:S02]  /*10c80*/  SEL R23, R5, R0, !P0 ;  /* 0x0000000005177207 */ /* 0x000fe40004000000 */
[----:B------:R-:W-:-:S07]  /*10c90*/  SEL R0, R0, R5, !P0 ;  /* 0x0000000500007207 */ /* 0x000fce0004000000 */
.L_x_381:
[----:B------:R0:W-:Y:S01]  /*10ca0*/  STL [R1], R0 ;  /* 0x0000000001007387 */ /* 0x0001e20000100800 */
[----:B------:R-:W-:-:S13]  /*10cb0*/  LOP3.LUT P0, RZ, R3, 0xff, RZ, 0xc0, !PT ;  /* 0x000000ff03ff7812 */ /* 0x000fda000780c0ff */
[----:B0-----:R-:W-:Y:S05]  /*10cc0*/  @P0 BRA `(.L_x_384) ;  /* 0xffffff0400580947 */ /* 0x001fea000383ffff */
[----:B------:R-:W-:Y:S05]  /*10cd0*/  EXIT ;  /* 0x000000000000794d */ /* 0x000fea0003800000 */
.L_x_7:
[----:B0-----:R-:W-:Y:S01]  /*10ce0*/  ULDC.64 UR4, c[0x0][0x650] ;  /* 0x0001940000047ab9 */ /* 0x001fe20000000a00 */
[----:B------:R-:W-:Y:S01]  /*10cf0*/  PRMT R2, RZ, 0x7610, R2 ;  /* 0x00007610ff027816 */ /* 0x000fe20000000002 */
[----:B------:R-:W-:Y:S01]  /*10d00*/  IMAD.MOV.U32 R12, RZ, RZ, -0x1 ;  /* 0xffffffffff0c7424 */ /* 0x000fe200078e00ff */
[----:B------:R-:W-:Y:S01]  /*10d10*/  ISETP.GE.U32.AND P0, PT, R22, UR4, PT ;  /* 0x0000000416007c0c */ /* 0x000fe2000bf06070 */
[----:B------:R-:W-:Y:S02]  /*10d20*/  IMAD.MOV.U32 R21, RZ, RZ, -0x1 ;  /* 0xffffffffff157424 */ /* 0x000fe400078e00ff */
[----:B------:R-:W-:Y:S01]  /*10d30*/  IMAD.MOV.U32 R13, RZ, RZ, -0x1 ;  /* 0xffffffffff0d7424 */ /* 0x000fe200078e00ff */
[----:B------:R-:W-:-:S13]  /*10d40*/  ISETP.GE.U32.AND.EX P0, PT, R19, UR5, PT, P0 ;  /* 0x0000000513007c0c */ /* 0x000fda000bf06100 */
[----:B------:R-:W-:Y:S05]  /*10d50*/  @P0 BRA `(.L_x_385) ;  /* 0x0000000400340947 */ /* 0x000fea0003800000 */
        /* <DEDUP_REMOVED lines=18> */
.L_x_386:
[----:B------:R-:W0:Y:S01]  /*10e80*/  LDC.64 R28, c[0x0][0x640] ;  /* 0x00019000ff1c7b82 */ /* 0x000e220000000a00 */
[-CC-:B------:R-:W-:Y:S01]  /*10e90*/  SHF.R.U64 R16, R12, R2.reuse, R13.reuse ;  /* 0x000000020c107219 */ /* 0x180fe2000000120d */
[----:B------:R-:W-:Y:S01]  /*10ea0*/  IMAD.MOV.U32 R18, RZ, RZ, R22 ;  /* 0x000000ffff127224 */ /* 0x000fe200078e0016 */
[----:B------:R-:W-:Y:S01]  /*10eb0*/  SHF.R.U32.HI R2, RZ, R2, R13 ;  /* 0x00000002ff027219 */ /* 0x000fe2000001160d */
[----:B------:R-:W-:Y:S01]  /*10ec0*/  IMAD.MOV.U32 R26, RZ, RZ, 0x1 ;  /* 0x00000001ff1a7424 */ /* 0x000fe200078e00ff */
[----:B------:R-:W-:-:S03]  /*10ed0*/  IADD3 R11, P0, RZ, -R16, RZ ;  /* 0x80000010ff0b7210 */ /* 0x000fc60007f1e0ff */
[----:B------:R-:W1:Y:S02]  /*10ee0*/  LDC R10, c[0x0][0x618] ;  /* 0x00018600ff0a7b82 */ /* 0x000e640000000800 */
[----:B------:R-:W-:-:S04]  /*10ef0*/  IMAD.X R9, RZ, RZ, ~R2, P0 ;  /* 0x000000ffff097224 */ /* 0x000fc800000e0e02 */
[-C--:B------:R-:W-:Y:S02]  /*10f00*/  IMAD R2, R9, R24.reuse, RZ ;  /* 0x0000001809027224 */ /* 0x080fe400078e02ff */
[----:B------:R-:W2:Y:S01]  /*10f10*/  LDC R12, c[0x0][0x608] ;  /* 0x00018200ff0c7b82 */ /* 0x000ea20000000800 */
[----:B------:R-:W-:-:S04]  /*10f20*/  IMAD.WIDE.U32 R8, R11, R24, R18 ;  /* 0x000000180b087225 */ /* 0x000fc800078e0012 */
[----:B------:R-:W-:-:S03]  /*10f30*/  IMAD R11, R11, R25, R2 ;  /* 0x000000190b0b7224 */ /* 0x000fc600078e0202 */
[----:B------:R-:W3:Y:S01]  /*10f40*/  LDC R27, c[0x0][0x658] ;  /* 0x00019600ff1b7b82 */ /* 0x000ee20000000800 */
[----:B------:R-:W-:Y:S01]  /*10f50*/  IMAD.IADD R9, R9, 0x1, R11 ;  /* 0x0000000109097824 */ /* 0x000fe200078e020b */
[----:B0-----:R-:W-:-:S04]  /*10f60*/  ISETP.NE.U32.AND P0, PT, R28, RZ, PT ;  /* 0x000000ff1c00720c */ /* 0x001fc80003f05070 */
[----:B------:R-:W-:Y:S02]  /*10f70*/  ISETP.NE.AND.EX P0, PT, R29, RZ, PT, P0 ;  /* 0x000000ff1d00720c */ /* 0x000fe40003f05300 */
[----:B------:R-:W0:Y:S01]  /*10f80*/  LDC R18, c[0x0][0x600] ;  /* 0x00018000ff127b82 */ /* 0x000e220000000800 */
[-CC-:B-1----:R-:W-:Y:S01]  /*10f90*/  SHF.R.U64 R6, R8, R10.reuse, R9.reuse ;  /* 0x0000000a08067219 */ /* 0x182fe20000001209 */
[----:B------:R-:W-:Y:S01]  /*10fa0*/  IMAD.MOV.U32 R8, RZ, RZ, -0x1 ;  /* 0xffffffffff087424 */ /* 0x000fe200078e00ff */
[----:B------:R-:W-:-:S05]  /*10fb0*/  SHF.R.U32.HI R9, RZ, R10, R9 ;  /* 0x0000000aff097219 */ /* 0x000fca0000011609 */
[----:B------:R-:W1:Y:S01]  /*10fc0*/  LDC R20, c[0x0][0x648] ;  /* 0x00019200ff147b82 */ /* 0x000e620000000800 */
[-CC-:B--2---:R-:W-:Y:S02]  /*10fd0*/  SHF.R.U64 R21, R6, R12.reuse, R9.reuse ;  /* 0x0000000c06157219 */ /* 0x184fe40000001209 */
[----:B------:R-:W-:-:S05]  /*10fe0*/  SHF.R.U32.HI R2, RZ, R12, R9 ;  /* 0x0000000cff027219 */ /* 0x000fca0000011609 */
[----:B------:R-:W2:Y:S01]  /*10ff0*/  LDC R24, c[0x0][0x638] ;  /* 0x00018e00ff187b82 */ /* 0x000ea20000000800 */
[-C--:B---3--:R-:W-:Y:S02]  /*11000*/  SHF.L.U32 R8, R8, R27.reuse, RZ ;  /* 0x0000001b08087219 */ /* 0x088fe400000006ff */
[-CC-:B------:R-:W-:Y:S02]  /*11010*/  SHF.R.U64 R23, R21, R27.reuse, R2.reuse ;  /* 0x0000001b15177219 */ /* 0x180fe40000001202 */
[----:B------:R-:W-:Y:S02]  /*11020*/  LOP3.LUT R30, RZ, R8, RZ, 0x33, !PT ;  /* 0x00000008ff1e7212 */ /* 0x000fe400078e33ff */
[----:B------:R-:W-:Y:S01]  /*11030*/  SHF.R.U32.HI R9, RZ, R27, R2 ;  /* 0x0000001bff097219 */ /* 0x000fe20000011602 */
[----:B------:R-:W3:Y:S01]  /*11040*/  LDC R25, c[0x0][0x610] ;  /* 0x00018400ff197b82 */ /* 0x000ee20000000800 */
[----:B------:R-:W-:Y:S01]  /*11050*/  IMAD.MOV.U32 R8, RZ, RZ, R23 ;  /* 0x000000ffff087224 */ /* 0x000fe200078e0017 */
[----:B------:R-:W-:Y:S06]  /*11060*/  @!P0 BRA `(.L_x_387) ;  /* 0x0000000000288947 */ /* 0x000fec0003800000 */
        /* <DEDUP_REMOVED lines=10> */
.L_x_387:
[----:B------:R-:W4:Y:S01]  /*11110*/  LDC R2, c[0x0][0x65c] ;  /* 0x00019700ff027b82 */ /* 0x000f220000000800 */
[----:B-1----:R-:W-:Y:S01]  /*11120*/  SHF.R.U64 R5, R8, R20, R9 ;  /* 0x0000001408057219 */ /* 0x002fe20000001209 */
[----:B0-----:R-:W-:Y:S01]  /*11130*/  VIADD R9, R18, 0xffffffff ;  /* 0xffffffff12097836 */ /* 0x001fe20000000000 */
[----:B------:R-:W-:Y:S01]  /*11140*/  SHF.L.U32 R26, R26, R27, RZ ;  /* 0x0000001b1a1a7219 */ /* 0x000fe200000006ff */
[----:B------:R-:W-:Y:S02]  /*11150*/  IMAD.MOV.U32 R13, RZ, RZ, R16 ;  /* 0x000000ffff0d7224 */ /* 0x000fe400078e0010 */
[----:B------:R-:W-:Y:S01]  /*11160*/  IMAD.MOV R8, RZ, RZ, -R5 ;  /* 0x000000ffff087224 */ /* 0x000fe200078e0a05 */
[----:B----4-:R-:W-:Y:S02]  /*11170*/  ISETP.NE.AND P0, PT, R2, 0x1, PT ;  /* 0x000000010200780c */ /* 0x010fe40003f05270 */
[----:B------:R-:W-:-:S11]  /*11180*/  LOP3.LUT R2, R21, R30, RZ, 0xc0, !PT ;  /* 0x0000001e15027212 */ /* 0x000fd600078ec0ff */
[----:B------:R-:W-:Y:S02]  /*11190*/  @P0 IMAD R3, R7, R14, R4 ;  /* 0x0000000e07030224 */ /* 0x000fe400078e0204 */
[----:B------:R-:W-:Y:S01]  /*111a0*/  IMAD R4, R26, R5, R2 ;  /* 0x000000051a047224 */ /* 0x000fe200078e0202 */
[----:B------:R-:W-:Y:S01]  /*111b0*/  LOP3.LUT R5, R6, R9, RZ, 0xc0, !PT ;  /* 0x0000000906057212 */ /* 0x000fe200078ec0ff */
[----:B--2---:R-:W-:Y:S02]  /*111c0*/  IMAD R2, R8, R24, R23 ;  /* 0x0000001808027224 */ /* 0x004fe400078e0217 */
[----:B---3--:R-:W-:Y:S02]  /*111d0*/  IMAD R3, R4, R25, R3 ;  /* 0x0000001904037224 */ /* 0x008fe400078e0203 */
[----:B------:R-:W-:Y:S02]  /*111e0*/  IMAD R12, R2, R18, R5 ;  /* 0x00000012020c7224 */ /* 0x000fe400078e0205 */
[----:B------:R-:W-:-:S03]  /*111f0*/  IMAD.MOV.U32 R4, RZ, RZ, 0x1 ;  /* 0x00000001ff047424 */ /* 0x000fc600078e00ff */
[----:B------:R-:W-:Y:S02]  /*11200*/  SEL R21, R12, R3, !P0 ;  /* 0x000000030c157207 */ /* 0x000fe40004000000 */
[----:B------:R-:W-:Y:S02]  /*11210*/  PRMT R2, R4, 0x7610, R2 ;  /* 0x0000761004027816 */ /* 0x000fe40000000002 */
[----:B------:R-:W-:-:S07]  /*11220*/  SEL R12, R3, R12, !P0 ;  /* 0x0000000c030c7207 */ /* 0x000fce0004000000 */
.L_x_385:
[----:B------:R-:W-:-:S08]  /*11230*/  NOP ;  /* 0x0000000000007918 */ /* 0x000fd00000000000 */
[----:B------:R-:W0:-:S00]  /*11240*/  USETMAXREG.DEALLOC.CTAPOOL 0x28 ;  /* 0x00000028000079c8 */ /* 0x000e0000080e0500 */
[----:B0-----:R-:W-:-:S13]  /*11250*/  ISETP.NE.AND P0, PT, R0, RZ, PT ;  /* 0x000000ff0000720c */ /* 0x001fda0003f05270 */
[----:B------:R-:W-:Y:S05]  /*11260*/  @P0 EXIT ;  /* 0x000000000000094d */ /* 0x000fea0003800000 */
[----:B------:R-:W-:Y:S01]  /*11270*/  LOP3.LUT P0, RZ, R2, 0xff, RZ, 0xc0, !PT ;  /* 0x000000ff02ff7812 */ /* 0x000fe2000780c0ff */
[----:B------:R-:W-:Y:S02]  /*11280*/  IMAD.MOV.U32 R0, RZ, RZ, 0x1 ;  /* 0x00000001ff007424 */ /* 0x000fe400078e00ff */
[----:B------:R-:W-:-:S10]  /*11290*/  IMAD.MOV.U32 R6, RZ, RZ, RZ ;  /* 0x000000ffff067224 */ /* 0x000fd400078e00ff */
[----:B------:R-:W-:Y:S05]  /*112a0*/  @!P0 BRA `(.L_x_388) ;  /* 0x0000000c004c8947 */ /* 0x000fea0003800000 */
[----:B------:R-:W0:Y:S01]  /*112b0*/  LDC R0, c[0x0][0x28c] ;  /* 0x0000a300ff007b82 */ /* 0x000e220000000800 */
[----:B------:R-:W1:Y:S01]  /*112c0*/  S2R R8, SR_CgaCtaId ;  /* 0x0000000000087919 */ /* 0x000e620000008800 */
[----:B------:R-:W-:Y:S01]  /*112d0*/  ULDC UR5, c[0x0][0x600] ;  /* 0x0001800000057ab9 */ /* 0x000fe20000000800 */
[----:B------:R-:W-:Y:S01]  /*112e0*/  ULDC UR4, c[0x0][0xc] ;  /* 0x0000030000047ab9 */ /* 0x000fe20000000800 */
[----:B------:R-:W-:Y:S01]  /*112f0*/  UIADD3 UR16, UR5, -0x1, URZ ;  /* 0xffffffff05107890 */ /* 0x000fe2000fffe03f */
[----:B------:R-:W-:Y:S01]  /*11300*/  BSSY B0, `(.L_x_388) ;  /* 0x00000cd000007945 */ /* 0x000fe20003800000 */
[----:B------:R-:W-:Y:S01]  /*11310*/  ULDC UR6, c[0x0][0x658] ;  /* 0x0001960000067ab9 */ /* 0x000fe20000000800 */
[----:B------:R-:W-:Y:S01]  /*11320*/  ULDC UR5, c[0x0][0x10] ;  /* 0x0000040000057ab9 */ /* 0x000fe20000000800 */
[----:B------:R-:W-:Y:S01]  /*11330*/  UMOV UR7, 0xffffffff ;  /* 0xffffffff00077882 */ /* 0x000fe20000000000 */
[----:B------:R-:W-:Y:S01]  /*11340*/  UMOV UR8, 0x1 ;  /* 0x0000000100087882 */ /* 0x000fe20000000000 */
[----:B------:R-:W-:Y:S01]  /*11350*/  UIMAD.WIDE.U32 UR4, UR4, UR5, URZ ;  /* 0x00000005040472a5 */ /* 0x000fe2000f8e003f */
[----:B------:R-:W-:Y:S01]  /*11360*/  IMAD.MOV.U32 R9, RZ, RZ, 0x1 ;  /* 0x00000001ff097424 */ /* 0x000fe200078e00ff */
[----:B------:R-:W-:Y:S01]  /*11370*/  USHF.L.U32 UR7, UR7, UR6, URZ ;  /* 0x0000000607077299 */ /* 0x000fe2000800063f */
[----:B------:R-:W-:Y:S01]  /*11380*/  LOP3.LUT R11, R17, 0x2, RZ, 0xfc, !PT ;  /* 0x00000002110b7812 */ /* 0x000fe200078efcff */
[----:B------:R-:W-:Y:S01]  /*11390*/  USHF.L.U32 UR18, UR8, UR6, URZ ;  /* 0x0000000608127299 */ /* 0x000fe2000800063f */
[----:B------:R-:W-:Y:S01]  /*113a0*/  IMAD.MOV.U32 R6, RZ, RZ, RZ ;  /* 0x000000ffff067224 */ /* 0x000fe200078e00ff */
[----:B------:R-:W-:Y:S01]  /*113b0*/  ULOP3.LUT UR17, URZ, UR7, URZ, 0x33, !UPT ;  /* 0x000000073f117292 */ /* 0x000fe2000f8e333f */
[----:B------:R-:W-:Y:S01]  /*113c0*/  ULDC UR6, c[0x0][0x14] ;  /* 0x0000050000067ab9 */ /* 0x000fe20000000800 */
[----:B------:R-:W-:Y:S01]  /*113d0*/  ULDC.64 UR22, c[0x0][0x198] ;  /* 0x0000660000167ab9 */ /* 0x000fe20000000a00 */
[----:B------:R-:W-:-:S02]  /*113e0*/  UIMAD.WIDE.U32 UR20, UR4, UR6, URZ ;  /* 0x00000006041472a5 */ /* 0x000fc4000f8e003f */
[----:B------:R-:W-:Y:S01]  /*113f0*/  UIMAD UR13, UR5, UR6, URZ ;  /* 0x00000006050d72a4 */ /* 0x000fe2000f8e023f */
[----:B0-----:R-:W-:-:S03]  /*11400*/  VIADD R0, R0, 0x3f ;  /* 0x0000003f00007836 */ /* 0x001fc60000000000 */
[----:B------:R-:W-:Y:S02]  /*11410*/  UIADD3 UR13, UR21, UR13, URZ ;  /* 0x0000000d150d7290 */ /* 0x000fe4000fffe03f */
[----:B------:R-:W-:-:S04]  /*11420*/  SHF.R.S32.HI R3, RZ, 0x1f, R0 ;  /* 0x0000001fff037819 */ /* 0x000fc80000011400 */
[----:B------:R-:W-:Y:S01]  /*11430*/  LEA.HI R3, R3, R0, RZ, 0x6 ;  /* 0x0000000003037211 */ /* 0x000fe200078f30ff */
[----:B------:R-:W-:Y:S01]  /*11440*/  IMAD.MOV.U32 R0, RZ, RZ, 0x1 ;  /* 0x00000001ff007424 */ /* 0x000fe200078e00ff */
[----:B-1----:R-:W-:Y:S02]  /*11450*/  LOP3.LUT R8, R8, 0x1, RZ, 0xc0, !PT ;  /* 0x0000000108087812 */ /* 0x002fe400078ec0ff */
[----:B------:R-:W-:-:S05]  /*11460*/  SHF.R.S32.HI R7, RZ, 0x6, R3 ;  /* 0x00000006ff077819 */ /* 0x000fca0000011403 */
[----:B------:R-:W-:-:S07]  /*11470*/  VIADD R10, R7, 0x1 ;  /* 0x00000001070a7836 */ /* 0x000fce0000000000 */
.L_x_399:
[----:B------:R-:W-:-:S03]  /*11480*/  UMOV UR4, 0xffffffff ;  /* 0xffffffff00047882 */ /* 0x000fc60000000000 */
[----:B------:R-:W-:Y:S05]  /*11490*/  BRA.DIV UR4, `(.L_x_389) ;  /* 0x0000000e04bc7947 */ /* 0x000fea000b800000 */
[----:B------:R-:W-:-:S13]  /*114a0*/  ELECT P6, URZ, PT ;  /* 0x00000000003f782f */ /* 0x000fda00038c0000 */
.L_x_410:
[----:B------:R-:W0:Y:S01]  /*114b0*/  LDC R2, c[0x0][0x28c] ;  /* 0x0000a300ff027b82 */ /* 0x000e220000000800 */
[----:B------:R-:W-:Y:S01]  /*114c0*/  BSSY B1, `(.L_x_390) ;  /* 0x000003b000017945 */ /* 0x000fe20003800000 */
[----:B0-----:R-:W-:-:S13]  /*114d0*/  ISETP.LT.OR P6, PT, R2, 0x1, !P6 ;  /* 0x000000010200780c */ /* 0x001fda00077c1670 */
[----:B------:R-:W-:Y:S05]  /*114e0*/  @P6 BRA `(.L_x_391) ;  /* 0x0000000000e06947 */ /* 0x000fea0003800000 */
[----:B------:R-:W-:Y:S02]  /*114f0*/  IMAD R21, R21, 0x2, R8 ;  /* 0x0000000215157824 */ /* 0x000fe400078e0208 */
[----:B------:R-:W-:Y:S02]  /*11500*/  IMAD.SHL.U32 R14, R12, 0x100, RZ ;  /* 0x000001000c0e7824 */ /* 0x000fe400078e00ff */
[----:B------:R-:W-:Y:S02]  /*11510*/  IMAD.MOV.U32 R18, RZ, RZ, RZ ;  /* 0x000000ffff127224 */ /* 0x000fe400078e00ff */
[----:B------:R-:W-:Y:S02]  /*11520*/  IMAD.MOV.U32 R2, RZ, RZ, R10 ;  /* 0x000000ffff027224 */ /* 0x000fe400078e000a */
[----:B------:R-:W-:Y:S02]  /*11530*/  IMAD.MOV.U32 R3, RZ, RZ, R0 ;  /* 0x000000ffff037224 */ /* 0x000fe400078e0000 */
[----:B------:R-:W-:-:S02]  /*11540*/  IMAD.MOV.U32 R5, RZ, RZ, R6 ;  /* 0x000000ffff057224 */ /* 0x000fc400078e0006 */
[----:B------:R-:W-:-:S07]  /*11550*/  IMAD R21, R21, 0x58, RZ ;  /* 0x0000005815157824 */ /* 0x000fce00078e02ff */
.L_x_394:
[----:B------:R-:W0:Y:S01]  /*11560*/  S2R R15, SR_CgaCtaId ;  /* 0x00000000000f7919 */ /* 0x000e220000008800 */
[----:B------:R-:W-:Y:S01]  /*11570*/  MOV R4, 0x400 ;  /* 0x0000040000047802 */ /* 0x000fe20000000f00 */
[----:B------:R-:W1:Y:S03]  /*11580*/  S2R R12, SR_TID.X ;  /* 0x00000000000c7919 */ /* 0x000e660000002100 */
[----:B0-----:R-:W-:Y:S02]  /*11590*/  LEA R16, R15, R4, 0x18 ;  /* 0x000000040f107211 */ /* 0x001fe400078ec0ff */
[----:B------:R-:W-:Y:S02]  /*115a0*/  SHF.L.U32 R4, R3, 0x1f, RZ ;  /* 0x0000001f03047819 */ /* 0x000fe400000006ff */
[----:B-1----:R-:W-:Y:S01]  /*115b0*/  LOP3.LUT P1, RZ, R12, 0x7f, RZ, 0xc0, !PT ;  /* 0x0000007f0cff7812 */ /* 0x002fe2000782c0ff */
[----:B------:R-:W-:-:S04]  /*115c0*/  IMAD R15, R5, 0x8, R16 ;  /* 0x00000008050f7824 */ /* 0x000fc800078e0210 */
[----:B------:R-:W0:Y:S08]  /*115d0*/  SYNCS.PHASECHK.TRANS64.TRYWAIT P0, [R15+URZ+0x20], R4 ;  /* 0x000020040f0075a7 */ /* 0x000e30000800017f */
[----:B------:R-:W1:Y:S01]  /*115e0*/  @!P1 LDC R12, c[0x0][0x500] ;  /* 0x00014000ff0c9b82 */ /* 0x000e620000000800 */
[----:B0-----:R-:W-:Y:S05]  /*115f0*/  @!P0 BRA `(.L_x_392) ;  /* 0x0000000c00848947 */ /* 0x001fea0003800000 */
.L_x_411:
[----:B0-----:R-:W-:Y:S01]  /*11600*/  PRMT R4, R11, 0x9910, RZ ;  /* 0x000099100b047816 */ /* 0x001fe200000000ff */
[----:B-1----:R0:W-:Y:S03]  /*11610*/  @!P1 SYNCS.ARRIVE.TRANS64 RZ, [R15+URZ], R12 ;  /* 0x0000000c0fff99a7 */ /* 0x0021e6000800003f */
[----:B------:R-:W-:-:S13]  /*11620*/  ISETP.NE.AND P0, PT, R4, 0x2, PT ;  /* 0x000000020400780c */ /* 0x000fda0003f05270 */
[----:B0-----:R-:W-:Y:S05]  /*11630*/  @P0 BRA `(.L_x_393) ;  /* 0x0000000000040947 */ /* 0x001fea0003800000 */
[----:B------:R-:W-:Y:S01]  /*11640*/  BPT.TRAP 0x1 ;  /* 0x000000040000795c */ /* 0x000fe20000300000 */
.L_x_393:
[----:B------:R-:W-:Y:S01]  /*11650*/  IMAD R4, R5, 0x2, R8 ;  /* 0x0000000205047824 */ /* 0x000fe200078e0208 */
[----:B------:R-:W-:Y:S01]  /*11660*/  R2UR UR9, R15 ;  /* 0x000000000f0972ca */ /* 0x000fe200000e0000 */
[--C-:B------:R-:W-:Y:S01]  /*11670*/  IMAD R12, R5, 0x8000, R16.reuse ;  /* 0x00008000050c7824 */ /* 0x100fe200078e0210 */
[----:B------:R-:W-:Y:S01]  /*11680*/  UIADD3 UR4, UP0, UR22, 0xf0, URZ ;  /* 0x000000f016047890 */ /* 0x000fe2000ff1e03f */
[----:B------:R-:W-:Y:S01]  /*11690*/  IMAD R4, R4, 0x1600, RZ ;  /* 0x0000160004047824 */ /* 0x000fe200078e02ff */
[----:B------:R-:W-:Y:S01]  /*116a0*/  R2UR UR11, R14 ;  /* 0x000000000e0b72ca */ /* 0x000fe200000e0000 */
[----:B------:R-:W-:Y:S01]  /*116b0*/  VIADD R2, R2, 0xffffffff ;  /* 0xffffffff02027836 */ /* 0x000fe20000000000 */
[----:B------:R-:W-:Y:S01]  /*116c0*/  R2UR UR5, R12 ;  /* 0x000000000c0572ca */ /* 0x000fe200000e0000 */
[----:B------:R-:W-:Y:S01]  /*116d0*/  IMAD R4, R4, 0x2, R16 ;  /* 0x0000000204047824 */ /* 0x000fe200078e0210 */
[----:B------:R-:W-:Y:S01]  /*116e0*/  R2UR UR10, R18 ;  /* 0x00000000120a72ca */ /* 0x000fe200000e0000 */
[----:B------:R-:W-:Y:S01]  /*116f0*/  UIADD3 UR24, UP1, UR22, 0x1f0, URZ ;  /* 0x000001f016187890 */ /* 0x000fe2000ff3e03f */
[----:B------:R-:W-:Y:S01]  /*11700*/  R2UR UR12, R13 ;  /* 0x000000000d0c72ca */ /* 0x000fe200000e0000 */
[----:B------:R-:W-:Y:S01]  /*11710*/  VIADD R5, R5, 0x1 ;  /* 0x0000000105057836 */ /* 0x000fe20000000000 */
[----:B------:R-:W-:Y:S01]  /*11720*/  R2UR UR8, R4 ;  /* 0x00000000040872ca */ /* 0x000fe200000e0000 */
[----:B------:R-:W-:Y:S01]  /*11730*/  UIADD3.X UR25, URZ, UR23, URZ, UP1, !UPT ;  /* 0x000000173f197290 */ /* 0x000fe20008ffe43f */
[----:B------:R-:W-:Y:S01]  /*11740*/  R2UR UR19, R21 ;  /* 0x00000000151372ca */ /* 0x000fe200000e0000 */
[----:B------:R-:W-:Y:S01]  /*11750*/  UMOV UR6, 0x0 ;  /* 0x0000000000067882 */ /* 0x000fe20000000000 */
[----:B------:R-:W-:Y:S01]  /*11760*/  ISETP.GT.AND P1, PT, R2, 0x1, PT ;  /* 0x000000010200780c */ /* 0x000fe20003f24270 */
[----:B------:R-:W-:Y:S01]  /*11770*/  UMOV UR7, 0x10000000 ;  /* 0x1000000000077882 */ /* 0x000fe20000000000 */
[C---:B------:R-:W-:Y:S01]  /*11780*/  ISETP.NE.AND P0, PT, R5.reuse, 0x4, PT ;  /* 0x000000040500780c */ /* 0x040fe20003f05270 */
[----:B------:R-:W-:Y:S01]  /*11790*/  UIADD3 UR14, UR5, 0x100, URZ ;  /* 0x00000100050e7890 */ /* 0x000fe2000fffe03f */
[----:B------:R-:W-:Y:S01]  /*117a0*/  VIADD R18, R18, 0x40 ;  /* 0x0000004012127836 */ /* 0x000fe20000000000 */
[----:B------:R-:W-:Y:S01]  /*117b0*/  UIADD3.X UR5, URZ, UR23, URZ, UP0, !UPT ;  /* 0x000000173f057290 */ /* 0x000fe200087fe43f */
[----:B------:R-:W-:Y:S01]  /*117c0*/  SEL R4, RZ, 0x1, P0 ;  /* 0x00000001ff047807 */ /* 0x000fe20000000000 */
[----:B------:R-:W-:Y:S01]  /*117d0*/  UMOV UR26, 0x30000 ;  /* 0x00030000001a7882 */ /* 0x000fe20000000000 */
[----:B------:R-:W-:Y:S01]  /*117e0*/  SEL R5, R5, RZ, P0 ;  /* 0x000000ff05057207 */ /* 0x000fe20000000000 */
[----:B------:R-:W-:Y:S01]  /*117f0*/  UIADD3 UR15, UR8, 0x20100, URZ ;  /* 0x00020100080f7890 */ /* 0x000fe2000fffe03f */
[----:B------:R-:W-:-:S02]  /*11800*/  LOP3.LUT R3, R3, R4, RZ, 0x3c, !PT ;  /* 0x0000000403037212 */ /* 0x000fc400078e3cff */
[----:B------:R-:W-:Y:S02]  /*11810*/  UMOV UR8, UR14 ;  /* 0x0000000e00087c82 */ /* 0x000fe40008000000 */
[----:B------:R0:W-:Y:S02]  /*11820*/  UTMALDG.3D [UR8], [UR4], desc[UR6] ;  /* 0x00000608040075b4 */ /* 0x0001e40008011000 */
[----:B0-----:R-:W-:Y:S01]  /*11830*/  UMOV UR8, UR15 ;  /* 0x0000000f00087c82 */ /* 0x001fe20008000000 */
[----:B------:R-:W-:Y:S02]  /*11840*/  UMOV UR11, UR19 ;  /* 0x00000013000b7c82 */ /* 0x000fe40008000000 */
[----:B------:R0:W-:Y:S02]  /*11850*/  UTMALDG.3D.MULTICAST [UR8], [UR24], UR26, desc[UR6] ;  /* 0x00000608180073b4 */ /* 0x0001e4000801181a */
[----:B0-----:R-:W-:Y:S05]  /*11860*/  @P1 BRA `(.L_x_394) ;  /* 0xfffffffc003c1947 */ /* 0x001fea000383ffff */
.L_x_391:
[----:B------:R-:W-:Y:S05]  /*11870*/  BSYNC B1 ;  /* 0x0000000000017941 */ /* 0x000fea0003800000 */
.L_x_390:
[----:B------:R-:W-:Y:S01]  /*11880*/  LOP3.LUT P1, RZ, R9, 0xff, RZ, 0xc0, !PT ;  /* 0x000000ff09ff7812 */ /* 0x000fe2000782c0ff */
[C---:B------:R-:W-:Y:S01]  /*11890*/  IMAD.IADD R6, R7.reuse, 0x1, R6 ;  /* 0x0000000107067824 */ /* 0x040fe200078e0206 */
[----:B------:R-:W-:Y:S01]  /*118a0*/  IADD3 R22, P2, R22, UR20, RZ ;  /* 0x0000001416167c10 */ /* 0x000fe2000ff5e0ff */
[----:B------:R-:W-:Y:S01]  /*118b0*/  ULDC.64 UR4, c[0x0][0x650] ;  /* 0x0001940000047ab9 */ /* 0x000fe20000000a00 */
[----:B------:R-:W-:Y:S01]  /*118c0*/  BSSY B1, `(.L_x_395) ;  /* 0x000006e000017945 */ /* 0x000fe20003800000 */
[----:B------:R-:W-:Y:S01]  /*118d0*/  IMAD.MOV.U32 R12, RZ, RZ, -0x1 ;  /* 0xffffffffff0c7424 */ /* 0x000fe200078e00ff */
[----:B------:R-:W-:Y:S01]  /*118e0*/  ISETP.GT.U32.AND P0, PT, R6, 0x3, PT ;  /* 0x000000030600780c */ /* 0x000fe20003f04070 */
[----:B------:R-:W-:Y:S01]  /*118f0*/  IMAD.MOV.U32 R21, RZ, RZ, -0x1 ;  /* 0xffffffffff157424 */ /* 0x000fe200078e00ff */
[----:B------:R-:W-:Y:S01]  /*11900*/  SHF.R.U32.HI R2, RZ, 0x2, R6 ;  /* 0x00000002ff027819 */ /* 0x000fe20000011606 */
[----:B------:R-:W-:Y:S01]  /*11910*/  IMAD.MOV.U32 R13, RZ, RZ, -0x1 ;  /* 0xffffffffff0d7424 */ /* 0x000fe200078e00ff */
[----:B------:R-:W-:-:S02]  /*11920*/  ISETP.LT.U32.AND P0, PT, R7, 0x4, P0 ;  /* 0x000000040700780c */ /* 0x000fc40000701070 */
[----:B------:R-:W-:Y:S01]  /*11930*/  IADD3.X R19, R19, UR13, RZ, P2, !PT ;  /* 0x0000000d13137c10 */ /* 0x000fe200097fe4ff */
[----:B------:R-:W0:Y:S01]  /*11940*/  @P1 S2R R4, SR_CgaCtaId ;  /* 0x0000000000041919 */ /* 0x000e220000008800 */
[----:B------:R-:W-:Y:S02]  /*11950*/  @P1 MOV R3, 0x400 ;  /* 0x0000040000031802 */ /* 0x000fe40000000f00 */
[----:B------:R-:W-:Y:S02]  /*11960*/  ISETP.GE.U32.AND P2, PT, R22, UR4, PT ;  /* 0x0000000416007c0c */ /* 0x000fe4000bf46070 */
[----:B------:R-:W-:Y:S02]  /*11970*/  LOP3.LUT R2, R2, 0x1, RZ, 0xc0, !PT ;  /* 0x0000000102027812 */ /* 0x000fe400078ec0ff */
[----:B------:R-:W-:Y:S02]  /*11980*/  LOP3.LUT R6, R6, 0x3, RZ, 0xc0, !PT ;  /* 0x0000000306067812 */ /* 0x000fe400078ec0ff */
[----:B------:R-:W-:-:S02]  /*11990*/  PRMT R9, RZ, 0x7610, R9 ;  /* 0x00007610ff097816 */ /* 0x000fc40000000009 */
[----:B0-----:R-:W-:-:S04]  /*119a0*/  @P1 LEA R3, R4, R3, 0x18 ;  /* 0x0000000304031211 */ /* 0x001fc800078ec0ff */
[----:B------:R0:W-:Y:S01]  /*119b0*/  @P1 SYNCS.ARRIVE.TRANS64.A1T0 RZ, [R3+URZ+0x58], RZ ;  /* 0x000058ff03ff19a7 */ /* 0x0001e2000810003f */
[----:B------:R-:W-:-:S04]  /*119c0*/  ISETP.NE.U32.AND P1, PT, R2, 0x1, PT ;  /* 0x000000010200780c */ /* 0x000fc80003f25070 */
[----:B------:R-:W-:Y:S02]  /*119d0*/  ISETP.GT.U32.AND P1, PT, R7, 0x3, !P1 ;  /* 0x000000030700780c */ /* 0x000fe40004f24070 */
[----:B0-----:R-:W-:Y:S02]  /*119e0*/  SEL R3, RZ, 0x1, !P0 ;  /* 0x00000001ff037807 */ /* 0x001fe40004000000 */
[----:B------:R-:W-:Y:S02]  /*119f0*/  ISETP.GE.U32.AND.EX P0, PT, R19, UR5, PT, P2 ;  /* 0x0000000513007c0c */ /* 0x000fe4000bf06120 */
[----:B------:R-:W-:-:S04]  /*11a00*/  SEL R2, RZ, 0x1, !P1 ;  /* 0x00000001ff027807 */ /* 0x000fc80004800000 */
[----:B------:R-:W-:Y:S02]  /*11a10*/  LOP3.LUT R0, R2, R0, R3, 0x96, !PT ;  /* 0x0000000002007212 */ /* 0x000fe400078e9603 */
[----:B------:R-:W-:-:S05]  /*11a20*/  PRMT R2, RZ, 0x7610, R2 ;  /* 0x00007610ff027816 */ /* 0x000fca0000000002 */
[----:B------:R-:W-:Y:S05]  /*11a30*/  @P0 BRA `(.L_x_396) ;  /* 0x0000000400580947 */ /* 0x000fea0003800000 */
[----:B------:R-:W0:Y:S01]  /*11a40*/  S2R R14, SR_CTAID.X ;  /* 0x00000000000e7919 */ /* 0x000e220000002500 */
[----:B------:R-:W-:Y:S01]  /*11a50*/  ULDC.64 UR4, c[0x0][0x628] ;  /* 0x00018a0000047ab9 */ /* 0x000fe20000000a00 */
[----:B------:R-:W1:Y:S01]  /*11a60*/  LDC R15, c[0x0][0x144] ;  /* 0x00005100ff0f7b82 */ /* 0x000e620000000800 */
[----:B------:R-:W-:Y:S01]  /*11a70*/  ISETP.NE.U32.AND P0, PT, RZ, UR4, PT ;  /* 0x00000004ff007c0c */ /* 0x000fe2000bf05070 */
[----:B------:R-:W2:Y:S01]  /*11a80*/  S2R R12, SR_CTAID.Y ;  /* 0x00000000000c7919 */ /* 0x000ea20000002600 */
[----:B------:R-:W-:Y:S01]  /*11a90*/  ULDC UR7, c[0x0][0x630] ;  /* 0x00018c0000077ab9 */ /* 0x000fe20000000800 */
[----:B------:R-:W-:Y:S01]  /*11aa0*/  ULDC UR8, c[0x0][0x150] ;  /* 0x0000540000087ab9 */ /* 0x000fe20000000800 */
[----:B------:R-:W-:Y:S01]  /*11ab0*/  ISETP.NE.AND.EX P0, PT, RZ, UR5, PT, P0 ;  /* 0x00000005ff007c0c */ /* 0x000fe2000bf05300 */
[----:B------:R-:W-:Y:S02]  /*11ac0*/  IMAD.MOV.U32 R2, RZ, RZ, R22 ;  /* 0x000000ffff027224 */ /* 0x000fe400078e0016 */
[----:B------:R-:W-:Y:S01]  /*11ad0*/  IMAD.MOV.U32 R3, RZ, RZ, R19 ;  /* 0x000000ffff037224 */ /* 0x000fe200078e0013 */
[----:B0-----:R-:W-:-:S09]  /*11ae0*/  I2FP.F32.U32 R16, R14 ;  /* 0x0000000e00107245 */ /* 0x001fd20000201000 */
[----:B------:R-:W-:Y:S05]  /*11af0*/  @!P0 BRA `(.L_x_397) ;  /* 0x0000000000288947 */ /* 0x000fea0003800000 */
[----:B------:R-:W-:Y:S02]  /*11b00*/  ULDC UR6, c[0x0][0x634] ;  /* 0x00018d0000067ab9 */ /* 0x000fe40000000800 */
[----:B------:R-:W-:-:S05]  /*11b10*/  IADD3 R3, P0, R22, UR6, RZ ;  /* 0x0000000616037c10 */ /* 0x000fca000ff1e0ff */
[----:B------:R-:W-:-:S04]  /*11b20*/  IMAD.X R13, RZ, RZ, R19, P0 ;  /* 0x000000ffff0d7224 */ /* 0x000fc800000e0613 */
[----:B------:R-:W-:-:S04]  /*11b30*/  IMAD.WIDE.U32 R4, R13, UR4, RZ ;  /* 0x000000040d047c25 */ /* 0x000fc8000f8e00ff */
[----:B------:R-:W-:-:S04]  /*11b40*/  IMAD.WIDE.U32 R4, P0, R3, UR5, R4 ;  /* 0x0000000503047c25 */ /* 0x000fc8000f800004 */
[----:B------:R-:W-:-:S04]  /*11b50*/  IMAD.WIDE.U32 R2, R3, UR4, RZ ;  /* 0x0000000403027c25 */ /* 0x000fc8000f8e00ff */
[----:B------:R-:W-:Y:S01]  /*11b60*/  IMAD.MOV.U32 R2, RZ, RZ, R5 ;  /* 0x000000ffff027224 */ /* 0x000fe200078e0005 */
[----:B------:R-:W-:Y:S01]  /*11b70*/  IADD3 RZ, P1, R3, R4, RZ ;  /* 0x0000000403ff7210 */ /* 0x000fe20007f3e0ff */
[----:B------:R-:W-:-:S04]  /*11b80*/  IMAD.X R3, RZ, RZ, RZ, P0 ;  /* 0x000000ffff037224 */ /* 0x000fc800000e06ff */
[----:B------:R-:W-:-:S08]  /*11b90*/  IMAD.WIDE.U32.X R2, R13, UR5, R2, P1 ;  /* 0x000000050d027c25 */ /* 0x000fd000088e0402 */
.L_x_397:
[----:B------:R-:W-:Y:S01]  /*11ba0*/  FMUL R16, R16, UR8 ;  /* 0x0000000810107c20 */ /* 0x000fe20008400000 */
[--C-:B------:R-:W-:Y:S01]  /*11bb0*/  SHF.R.U64 R13, R2, UR7, R3.reuse ;  /* 0x00000007020d7c19 */ /* 0x100fe20008001203 */
[----:B------:R-:W-:Y:S01]  /*11bc0*/  ULDC.64 UR4, c[0x0][0x620] ;  /* 0x0001880000047ab9 */ /* 0x000fe20000000a00 */
[----:B------:R-:W-:Y:S01]  /*11bd0*/  SHF.R.U32.HI R2, RZ, UR7, R3 ;  /* 0x00000007ff027c19 */ /* 0x000fe20008011603 */
[----:B------:R-:W-:Y:S01]  /*11be0*/  IMAD.MOV.U32 R3, RZ, RZ, R19 ;  /* 0x000000ffff037224 */ /* 0x000fe200078e0013 */
[----:B------:R-:W-:Y:S01]  /*11bf0*/  IADD3 R21, P0, RZ, -R13, RZ ;  /* 0x8000000dff157210 */ /* 0x000fe20007f1e0ff */
[----:B------:R-:W0:Y:S01]  /*11c00*/  F2I.U32.TRUNC.NTZ R16, R16 ;  /* 0x0000001000107305 */ /* 0x000e22000020f000 */
[----:B------:R-:W-:-:S03]  /*11c10*/  ULDC.64 UR6, c[0x0][0x640] ;  /* 0x0001900000067ab9 */ /* 0x000fc60000000a00 */
[----:B------:R-:W-:Y:S01]  /*11c20*/  IMAD.X R2, RZ, RZ, ~R2, P0 ;  /* 0x000000ffff027224 */ /* 0x000fe200000e0e02 */
[----:B------:R-:W-:-:S03]  /*11c30*/  ISETP.NE.U32.AND P0, PT, RZ, UR6, PT ;  /* 0x00000006ff007c0c */ /* 0x000fc6000bf05070 */
[----:B------:R-:W-:Y:S01]  /*11c40*/  IMAD R2, R2, UR4, RZ ;  /* 0x0000000402027c24 */ /* 0x000fe2000f8e02ff */
[----:B------:R-:W-:-:S03]  /*11c50*/  ISETP.NE.AND.EX P0, PT, RZ, UR7, PT, P0 ;  /* 0x00000007ff007c0c */ /* 0x000fc6000bf05300 */
[C---:B------:R-:W-:Y:S01]  /*11c60*/  IMAD R5, R21.reuse, UR5, R2 ;  /* 0x0000000515057c24 */ /* 0x040fe2000f8e0202 */
[----:B------:R-:W-:Y:S01]  /*11c70*/  ULDC UR5, c[0x0][0x154] ;  /* 0x0000550000057ab9 */ /* 0x000fe20000000800 */
[----:B------:R-:W-:Y:S02]  /*11c80*/  IMAD.MOV.U32 R2, RZ, RZ, R22 ;  /* 0x000000ffff027224 */ /* 0x000fe400078e0016 */
[----:B0-----:R-:W-:Y:S02]  /*11c90*/  IMAD.MOV R4, RZ, RZ, -R16 ;  /* 0x000000ffff047224 */ /* 0x001fe400078e0a10 */
[----:B------:R-:W-:Y:S01]  /*11ca0*/  IMAD.WIDE.U32 R2, R21, UR4, R2 ;  /* 0x0000000415027c25 */ /* 0x000fe2000f8e0002 */
[----:B------:R-:W-:-:S03]  /*11cb0*/  ULDC UR4, c[0x0][0x618] ;  /* 0x0001860000047ab9 */ /* 0x000fc60000000800 */
[----:B-1----:R-:W-:Y:S01]  /*11cc0*/  IMAD R14, R15, R4, R14 ;  /* 0x000000040f0e7224 */ /* 0x002fe200078e020e */
[----:B--2---:R-:W-:Y:S01]  /*11cd0*/  I2FP.F32.U32 R4, R12 ;  /* 0x0000000c00047245 */ /* 0x004fe20000201000 */
[----:B------:R-:W-:Y:S01]  /*11ce0*/  IMAD.IADD R3, R3, 0x1, R5 ;  /* 0x0000000103037824 */ /* 0x000fe200078e0205 */
[----:B------:R-:W0:Y:S03]  /*11cf0*/  LDC R15, c[0x0][0x148] ;  /* 0x00005200ff0f7b82 */ /* 0x000e260000000800 */
[----:B------:R-:W-:Y:S01]  /*11d00*/  FMUL R4, R4, UR5 ;  /* 0x0000000504047c20 */ /* 0x000fe20008400000 */
[--C-:B------:R-:W-:Y:S02]  /*11d10*/  SHF.R.U64 R16, R2, UR4, R3.reuse ;  /* 0x0000000402107c19 */ /* 0x100fe40008001203 */
[----:B------:R-:W-:Y:S01]  /*11d20*/  SHF.R.U32.HI R3, RZ, UR4, R3 ;  /* 0x00000004ff037c19 */ /* 0x000fe20008011603 */
[----:B------:R-:W-:Y:S01]  /*11d30*/  ULDC UR4, c[0x0][0x608] ;  /* 0x0001820000047ab9 */ /* 0x000fe20000000800 */
[----:B------:R1:W2:Y:S02]  /*11d40*/  F2I.U32.TRUNC.NTZ R21, R4 ;  /* 0x0000000400157305 */ /* 0x0002a4000020f000 */
[----:B------:R-:W-:-:S02]  /*11d50*/  SHF.R.U64 R20, R16, UR4, R3 ;  /* 0x0000000410147c19 */ /* 0x000fc40008001203 */
[----:B------:R-:W-:Y:S01]  /*11d60*/  SHF.R.U32.HI R3, RZ, UR4, R3 ;  /* 0x00000004ff037c19 */ /* 0x000fe20008011603 */
[----:B------:R-:W-:-:S03]  /*11d70*/  ULDC UR4, c[0x0][0x658] ;  /* 0x0001960000047ab9 */ /* 0x000fc60000000800 */
[--C-:B------:R-:W-:Y:S02]  /*11d80*/  SHF.R.U64 R18, R20, UR4, R3.reuse ;  /* 0x0000000414127c19 */ /* 0x100fe40008001203 */
[----:B------:R-:W-:-:S03]  /*11d90*/  SHF.R.U32.HI R23, RZ, UR4, R3 ;  /* 0x00000004ff177c19 */ /* 0x000fc60008011603 */
[----:B------:R-:W-:Y:S02]  /*11da0*/  IMAD.MOV.U32 R2, RZ, RZ, R18 ;  /* 0x000000ffff027224 */ /* 0x000fe400078e0012 */
[----:B------:R-:W-:Y:S01]  /*11db0*/  IMAD.MOV.U32 R3, RZ, RZ, R23 ;  /* 0x000000ffff037224 */ /* 0x000fe200078e0017 */
[----:B-12---:R-:W-:Y:S06]  /*11dc0*/  @!P0 BRA `(.L_x_398) ;  /* 0x0000000000288947 */ /* 0x006fec0003800000 */
        /* <DEDUP_REMOVED lines=10> */
.L_x_398:
[----:B------:R-:W1:Y:S01]  /*11e70*/  LDC R4, c[0x0][0x65c] ;  /* 0x00019700ff047b82 */ /* 0x000e620000000800 */
[----:B------:R-:W-:Y:S01]  /*11e80*/  ULDC UR4, c[0x0][0x648] ;  /* 0x0001920000047ab9 */ /* 0x000fe20000000800 */
[----:B------:R-:W-:Y:S01]  /*11e90*/  IMAD.MOV R21, RZ, RZ, -R21 ;  /* 0x000000ffff157224 */ /* 0x000fe200078e0a15 */
[----:B------:R-:W-:Y:S01]  /*11ea0*/  SHF.R.U64 R3, R2, UR4, R3 ;  /* 0x0000000402037c19 */ /* 0x000fe20008001203 */
[----:B------:R-:W-:Y:S01]  /*11eb0*/  ULDC UR4, c[0x0][0x638] ;  /* 0x00018e0000047ab9 */ /* 0x000fe20000000800 */
[----:B------:R-:W-:Y:S01]  /*11ec0*/  LOP3.LUT R20, R20, UR17, RZ, 0xc0, !PT ;  /* 0x0000001114147c12 */ /* 0x000fe2000f8ec0ff */
[----:B------:R-:W-:Y:S01]  /*11ed0*/  ULDC UR5, c[0x0][0x610] ;  /* 0x0001840000057ab9 */ /* 0x000fe20000000800 */
[----:B------:R-:W-:Y:S02]  /*11ee0*/  IMAD.MOV.U32 R2, RZ, RZ, 0x1 ;  /* 0x00000001ff027424 */ /* 0x000fe400078e00ff */
[----:B------:R-:W-:Y:S02]  /*11ef0*/  IMAD.MOV R5, RZ, RZ, -R3 ;  /* 0x000000ffff057224 */ /* 0x000fe400078e0a03 */
[----:B------:R-:W-:-:S02]  /*11f00*/  IMAD R3, R3, UR18, R20 ;  /* 0x0000001203037c24 */ /* 0x000fc4000f8e0214 */
[----:B------:R-:W-:Y:S01]  /*11f10*/  IMAD R18, R5, UR4, R18 ;  /* 0x0000000405127c24 */ /* 0x000fe2000f8e0212 */
[----:B------:R-:W-:Y:S01]  /*11f20*/  ULDC UR4, c[0x0][0x600] ;  /* 0x0001800000047ab9 */ /* 0x000fe20000000800 */
[----:B-1----:R-:W-:-:S13]  /*11f30*/  ISETP.NE.AND P0, PT, R4, 0x1, PT ;  /* 0x000000010400780c */ /* 0x002fda0003f05270 */
[----:B0-----:R-:W-:Y:S01]  /*11f40*/  @P0 IMAD R14, R15, R21, R12 ;  /* 0x000000150f0e0224 */ /* 0x001fe200078e020c */
[----:B------:R-:W-:-:S03]  /*11f50*/  LOP3.LUT R15, R16, UR16, RZ, 0xc0, !PT ;  /* 0x00000010100f7c12 */ /* 0x000fc6000f8ec0ff */
[----:B------:R-:W-:Y:S02]  /*11f60*/  IMAD R14, R3, UR5, R14 ;  /* 0x00000005030e7c24 */ /* 0x000fe4000f8e020e */
[----:B------:R-:W-:-:S05]  /*11f70*/  IMAD R3, R18, UR4, R15 ;  /* 0x0000000412037c24 */ /* 0x000fca000f8e020f */
[----:B------:R-:W-:Y:S02]  /*11f80*/  SEL R21, R3, R14, !P0 ;  /* 0x0000000e03157207 */ /* 0x000fe40004000000 */
[----:B------:R-:W-:-:S07]  /*11f90*/  SEL R12, R14, R3, !P0 ;  /* 0x000000030e0c7207 */ /* 0x000fce0004000000 */
.L_x_396:
[----:B------:R-:W-:Y:S05]  /*11fa0*/  BSYNC B1 ;  /* 0x0000000000017941 */ /* 0x000fea0003800000 */
.L_x_395:
[----:B------:R-:W-:-:S13]  /*11fb0*/  LOP3.LUT P0, RZ, R2, 0xff, RZ, 0xc0, !PT ;  /* 0x000000ff02ff7812 */ /* 0x000fda000780c0ff */
[----:B------:R-:W-:Y:S05]  /*11fc0*/  @P0 BRA `(.L_x_399) ;  /* 0xfffffff4002c0947 */ /* 0x000fea000383ffff */
[----:B------:R-:W-:Y:S05]  /*11fd0*/  BSYNC B0 ;  /* 0x0000000000007941 */ /* 0x000fea0003800000 */
.L_x_388:
[----:B------:R-:W-:-:S03]  /*11fe0*/  UMOV UR4, 0xffffffff ;  /* 0xffffffff00047882 */ /* 0x000fc60000000000 */
[----:B------:R-:W-:Y:S05]  /*11ff0*/  BRA.DIV UR4, `(.L_x_400) ;  /* 0x0000000604187947 */ /* 0x000fea000b800000 */
[----:B------:R-:W-:-:S13]  /*12000*/  ELECT P6, URZ, PT ;  /* 0x00000000003f782f */ /* 0x000fda00038c0000 */
.L_x_414:
[----:B------:R-:W-:Y:S04]  /*12010*/  BSSY B0, `(.L_x_401) ;  /* 0x000002b000007945 */ /* 0x000fe80003800000 */
[----:B------:R-:W-:Y:S05]  /*12020*/  @!P6 BRA `(.L_x_402) ;  /* 0x0000000000a4e947 */ /* 0x000fea0003800000 */
[----:B------:R-:W-:-:S04]  /*12030*/  LOP3.LUT R17, R17, 0x2, RZ, 0xfc, !PT ;  /* 0x0000000211117812 */ /* 0x000fc800078efcff */
[----:B------:R-:W-:-:S13]  /*12040*/  ISETP.NE.AND P0, PT, R17, 0x3, PT ;  /* 0x000000031100780c */ /* 0x000fda0003f05270 */
[----:B------:R-:W-:Y:S05]  /*12050*/  @!P0 BRA `(.L_x_403) ;  /* 0x0000000000048947 */ /* 0x000fea0003800000 */
[----:B------:R-:W-:Y:S01]  /*12060*/  BPT.TRAP 0x1 ;  /* 0x000000040000795c */ /* 0x000fe20000300000 */
.L_x_403:
[----:B------:R-:W0:Y:S01]  /*12070*/  S2R R3, SR_CgaCtaId ;  /* 0x0000000000037919 */ /* 0x000e220000008800 */
[----:B------:R-:W-:-:S04]  /*12080*/  MOV R2, 0x400 ;  /* 0x0000040000027802 */ /* 0x000fc80000000f00 */
[----:B0-----:R-:W-:Y:S02]  /*12090*/  LEA R3, R3, R2, 0x18 ;  /* 0x0000000203037211 */ /* 0x001fe400078ec0ff */
[----:B------:R-:W-:-:S03]  /*120a0*/  SHF.L.U32 R2, R0, 0x1f, RZ ;  /* 0x0000001f00027819 */ /* 0x000fc600000006ff */
[----:B------:R-:W-:-:S04]  /*120b0*/  VIADD R3, R3, 0x20 ;  /* 0x0000002003037836 */ /* 0x000fc80000000000 */
[C---:B------:R-:W-:Y:S02]  /*120c0*/  IMAD R7, R6.reuse, 0x8, R3 ;  /* 0x0000000806077824 */ /* 0x040fe400078e0203 */
[----:B------:R-:W-:Y:S02]  /*120d0*/  VIADD R6, R6, 0x1 ;  /* 0x0000000106067836 */ /* 0x000fe40000000000 */
[----:B------:R-:W0:Y:S03]  /*120e0*/  SYNCS.PHASECHK.TRANS64.TRYWAIT P0, [R7+URZ], R2 ;  /* 0x00000002070075a7 */ /* 0x000e26000800017f */
[----:B------:R-:W-:-:S04]  /*120f0*/  ISETP.NE.AND P1, PT, R6, 0x4, PT ;  /* 0x000000040600780c */ /* 0x000fc80003f25270 */
[----:B------:R-:W-:Y:S02]  /*12100*/  SEL R5, RZ, 0x1, P1 ;  /* 0x00000001ff057807 */ /* 0x000fe40000800000 */
[----:B------:R-:W-:Y:S02]  /*12110*/  SEL R6, R6, RZ, P1 ;  /* 0x000000ff06067207 */ /* 0x000fe40000800000 */
[----:B------:R-:W-:-:S03]  /*12120*/  LOP3.LUT R5, R0, R5, RZ, 0x3c, !PT ;  /* 0x0000000500057212 */ /* 0x000fc600078e3cff */
[----:B------:R-:W-:Y:S01]  /*12130*/  IMAD R9, R6, 0x8, R3 ;  /* 0x0000000806097824 */ /* 0x000fe200078e0203 */
[----:B------:R-:W-:Y:S01]  /*12140*/  SHF.L.U32 R4, R5, 0x1f, RZ ;  /* 0x0000001f05047819 */ /* 0x000fe200000006ff */
[----:B0-----:R-:W-:Y:S06]  /*12150*/  @!P0 BRA `(.L_x_404) ;  /* 0x0000000000e08947 */ /* 0x001fec0003800000 */
.L_x_415:
[----:B------:R-:W1:Y:S01]  /*12160*/  SYNCS.PHASECHK.TRANS64.TRYWAIT P0, [R9+URZ], R4 ;  /* 0x00000004090075a7 */ /* 0x000e62000800017f */
[----:B------:R-:W-:-:S05]  /*12170*/  VIADD R0, R6, 0x1 ;  /* 0x0000000106007836 */ /* 0x000fca0000000000 */
[----:B------:R-:W-:-:S04]  /*12180*/  ISETP.NE.AND P1, PT, R0, 0x4, PT ;  /* 0x000000040000780c */ /* 0x000fc80003f25270 */
[----:B0-----:R-:W-:Y:S02]  /*12190*/  SEL R2, RZ, 0x1, P1 ;  /* 0x00000001ff027807 */ /* 0x001fe40000800000 */
[----:B------:R-:W-:Y:S02]  /*121a0*/  SEL R0, R0, RZ, P1 ;  /* 0x000000ff00007207 */ /* 0x000fe40000800000 */
[----:B------:R-:W-:-:S03]  /*121b0*/  LOP3.LUT R7, R5, R2, RZ, 0x3c, !PT ;  /* 0x0000000205077212 */ /* 0x000fc600078e3cff */
[----:B------:R-:W-:Y:S01]  /*121c0*/  IMAD R6, R0, 0x8, R3 ;  /* 0x0000000800067824 */ /* 0x000fe200078e0203 */
[----:B------:R-:W-:Y:S01]  /*121d0*/  SHF.L.U32 R5, R7, 0x1f, RZ ;  /* 0x0000001f07057819 */ /* 0x000fe200000006ff */
[----:B-1----:R-:W-:Y:S06]  /*121e0*/  @!P0 BRA `(.L_x_405) ;  /* 0x0000000000d08947 */ /* 0x002fec0003800000 */
.L_x_416:
[----:B------:R-:W1:Y:S01]  /*121f0*/  SYNCS.PHASECHK.TRANS64.TRYWAIT P0, [R6+URZ], R5 ;  /* 0x00000005060075a7 */ /* 0x000e62000800017f */
[----:B------:R-:W-:-:S05]  /*12200*/  VIADD R0, R0, 0x1 ;  /* 0x0000000100007836 */ /* 0x000fca0000000000 */
[----:B------:R-:W-:-:S04]  /*12210*/  ISETP.NE.AND P1, PT, R0, 0x4, PT ;  /* 0x000000040000780c */ /* 0x000fc80003f25270 */
[----:B------:R-:W-:Y:S02]  /*12220*/  SEL R2, RZ, 0x1, P1 ;  /* 0x00000001ff027807 */ /* 0x000fe40000800000 */
[----:B------:R-:W-:Y:S02]  /*12230*/  SEL R0, R0, RZ, P1 ;  /* 0x000000ff00007207 */ /* 0x000fe40000800000 */
[----:B------:R-:W-:Y:S01]  /*12240*/  LOP3.LUT R2, R7, R2, RZ, 0x3c, !PT ;  /* 0x0000000207027212 */ /* 0x000fe200078e3cff */
[----:B-1----:R-:W-:Y:S06]  /*12250*/  @!P0 BRA `(.L_x_406) ;  /* 0x0000000000c88947 */ /* 0x002fec0003800000 */
.L_x_417:
[----:B------:R-:W-:Y:S01]  /*12260*/  IMAD R3, R0, 0x8, R3 ;  /* 0x0000000800037824 */ /* 0x000fe200078e0203 */
[----:B------:R-:W-:-:S07]  /*12270*/  SHF.L.U32 R0, R2, 0x1f, RZ ;  /* 0x0000001f02007819 */ /* 0x000fce00000006ff */
.L_x_407:
[----:B--2---:R2:W3:Y:S02]  /*12280*/  SYNCS.PHASECHK.TRANS64.TRYWAIT P0, [R3+URZ], R0 ;  /* 0x00000000030075a7 */ /* 0x0044e4000800017f */
[----:B---3--:R-:W-:Y:S05]  /*12290*/  @!P0 NANOSLEEP.SYNCS 0x989680 ;  /* 0x009896800000895d */ /* 0x008fea0003900000 */
[----:B------:R-:W3:Y:S02]  /*122a0*/  @!P0 SYNCS.PHASECHK.TRANS64 P0, [R3+URZ], R0 ;  /* 0x00000000030085a7 */ /* 0x000ee4000800007f */
[----:B---3--:R-:W-:Y:S05]  /*122b0*/  @!P0 BRA `(.L_x_407) ;  /* 0xfffffffc00f08947 */ /* 0x008fea000383ffff */
.L_x_402:
[----:B------:R-:W-:Y:S05]  /*122c0*/  BSYNC B0 ;  /* 0x0000000000007941 */ /* 0x000fea0003800000 */
.L_x_401:
[----:B------:R-:W-:Y:S05]  /*122d0*/  EXIT ;  /* 0x000000000000794d */ /* 0x000fea0003800000 */
.L_x_21:
[----:B---3--:R3:W4:Y:S02]  /*122e0*/  SYNCS.PHASECHK.TRANS64.TRYWAIT P1, [R3+URZ], R0 ;  /* 0x00000000030075a7 */ /* 0x008724000802017f */
[----:B----4-:R-:W-:Y:S05]  /*122f0*/  @!P1 NANOSLEEP.SYNCS 0x989680 ;  /* 0x009896800000995d */ /* 0x010fea0003900000 */
[----:B------:R-:W4:Y:S02]  /*12300*/  @!P1 SYNCS.PHASECHK.TRANS64 P1, [R3+URZ], R0 ;  /* 0x00000000030095a7 */ /* 0x000f24000802007f */
[----:B----4-:R-:W-:Y:S05]  /*12310*/  @!P1 BRA `(.L_x_21) ;  /* 0xfffffffc00f09947 */ /* 0x010fea000383ffff */
[----:B------:R-:W-:Y:S05]  /*12320*/  BRA `(.L_x_20) ;  /* 0xfffffef0007c7947 */ /* 0x000fea000383ffff */
.L_x_26:
[----:B-1----:R-:W-:-:S04]  /*12330*/  IMAD.U32 R6, RZ, RZ, UR4 ;  /* 0x00000004ff067e24 */ /* 0x002fc8000f8e00ff */
[----:B------:R1:W2:Y:S03]  /*12340*/  SYNCS.PHASECHK.TRANS64.TRYWAIT P1, [R6+URZ], R5 ;  /* 0x00000005060075a7 */ /* 0x0002a6000802017f */
[----:B--2---:R-:W-:Y:S05]  /*12350*/  @!P1 NANOSLEEP.SYNCS 0x989680 ;  /* 0x009896800000995d */ /* 0x004fea0003900000 */
[----:B------:R-:W2:Y:S02]  /*12360*/  @!P1 SYNCS.PHASECHK.TRANS64 P1, [R6+URZ], R5 ;  /* 0x00000005060095a7 */ /* 0x000ea4000802007f */
[----:B--2---:R-:W-:Y:S05]  /*12370*/  @!P1 BRA `(.L_x_26) ;  /* 0xfffffffc00ec9947 */ /* 0x004fea000383ffff */
[----:B------:R-:W-:Y:S05]  /*12380*/  BRA `(.L_x_25) ;  /* 0xffffff1400347947 */ /* 0x000fea000383ffff */
.L_x_389:
[----:B------:R-:W-:Y:S01]  /*12390*/  BSSY B1, `(.L_x_408) ;  /* 0x0000006000017945 */ /* 0x000fe20003800000 */
[----:B------:R-:W-:-:S07]  /*123a0*/  IMAD.MOV.U32 R15, RZ, RZ, -0x1 ;  /* 0xffffffffff0f7424 */ /* 0x000fce00078e00ff */
[----:B------:R-:W-:Y:S05]  /*123b0*/  WARPSYNC.COLLECTIVE R15, `(.L_x_409) ;  /* 0x000000000f0c7348 */ /* 0x000fea0003c00000 */
[----:B------:R-:W-:Y:S02]  /*123c0*/  ELECT P6, UR62, PT ;  /* 0x00000000003e782f */ /* 0x000fe400038c0000 */
[----:B------:R-:W-:Y:S01]  /*123d0*/  MOV R14, UR62 ;  /* 0x0000003e000e7c02 */ /* 0x000fe20008000f00 */
[----:B------:R-:W-:Y:S10]  /*123e0*/  ENDCOLLECTIVE ;  /* 0x000000000000791b */ /* 0x000ff40003800000 */
.L_x_409:
[----:B------:R-:W-:Y:S05]  /*123f0*/  BSYNC B1 ;  /* 0x0000000000017941 */ /* 0x000fea0003800000 */
.L_x_408:
[----:B------:R-:W-:Y:S05]  /*12400*/  BRA `(.L_x_410) ;  /* 0xfffffff000287947 */ /* 0x000fea000383ffff */
.L_x_392:
[----:B0-----:R0:W2:Y:S02]  /*12410*/  SYNCS.PHASECHK.TRANS64.TRYWAIT P0, [R15+URZ+0x20], R4 ;  /* 0x000020040f0075a7 */ /* 0x0010a4000800017f */
[----:B--2---:R-:W-:Y:S05]  /*12420*/  @!P0 NANOSLEEP.SYNCS 0x989680 ;  /* 0x009896800000895d */ /* 0x004fea0003900000 */
[----:B------:R-:W2:Y:S02]  /*12430*/  @!P0 SYNCS.PHASECHK.TRANS64 P0, [R15+URZ+0x20], R4 ;  /* 0x000020040f0085a7 */ /* 0x000ea4000800007f */
[----:B--2---:R-:W-:Y:S05]  /*12440*/  @!P0 BRA `(.L_x_392) ;  /* 0xfffffffc00f08947 */ /* 0x004fea000383ffff */
[----:B------:R-:W-:Y:S05]  /*12450*/  BRA `(.L_x_411) ;  /* 0xfffffff000687947 */ /* 0x000fea000383ffff */
.L_x_400:
[----:B------:R-:W-:Y:S01]  /*12460*/  BSSY B0, `(.L_x_412) ;  /* 0x0000006000007945 */ /* 0x000fe20003800000 */
[----:B------:R-:W-:-:S07]  /*12470*/  IMAD.MOV.U32 R15, RZ, RZ, -0x1 ;  /* 0xffffffffff0f7424 */ /* 0x000fce00078e00ff */
[----:B------:R-:W-:Y:S05]  /*12480*/  WARPSYNC.COLLECTIVE R15, `(.L_x_413) ;  /* 0x000000000f0c7348 */ /* 0x000fea0003c00000 */
[----:B------:R-:W-:Y:S02]  /*12490*/  ELECT P6, UR62, PT ;  /* 0x00000000003e782f */ /* 0x000fe400038c0000 */
[----:B------:R-:W-:Y:S01]  /*124a0*/  MOV R14, UR62 ;  /* 0x0000003e000e7c02 */ /* 0x000fe20008000f00 */
[----:B------:R-:W-:Y:S10]  /*124b0*/  ENDCOLLECTIVE ;  /* 0x000000000000791b */ /* 0x000ff40003800000 */
.L_x_413:
[----:B------:R-:W-:Y:S05]  /*124c0*/  BSYNC B0 ;  /* 0x0000000000007941 */ /* 0x000fea0003800000 */
.L_x_412:
[----:B------:R-:W-:Y:S05]  /*124d0*/  BRA `(.L_x_414) ;  /* 0xfffffff800cc7947 */ /* 0x000fea000383ffff */
.L_x_404:
[----:B0-----:R0:W1:Y:S02]  /*124e0*/  SYNCS.PHASECHK.TRANS64.TRYWAIT P0, [R7+URZ], R2 ;  /* 0x00000002070075a7 */ /* 0x001064000800017f */
[----:B-1----:R-:W-:Y:S05]  /*124f0*/  @!P0 NANOSLEEP.SYNCS 0x989680 ;  /* 0x009896800000895d */ /* 0x002fea0003900000 */
[----:B------:R-:W1:Y:S02]  /*12500*/  @!P0 SYNCS.PHASECHK.TRANS64 P0, [R7+URZ], R2 ;  /* 0x00000002070085a7 */ /* 0x000e64000800007f */
[----:B-1----:R-:W-:Y:S05]  /*12510*/  @!P0 BRA `(.L_x_404) ;  /* 0xfffffffc00f08947 */ /* 0x002fea000383ffff */
[----:B------:R-:W-:Y:S05]  /*12520*/  BRA `(.L_x_415) ;  /* 0xfffffffc000c7947 */ /* 0x000fea000383ffff */
.L_x_405:
[----:B0-----:R0:W1:Y:S02]  /*12530*/  SYNCS.PHASECHK.TRANS64.TRYWAIT P0, [R9+URZ], R4 ;  /* 0x00000004090075a7 */ /* 0x001064000800017f */
[----:B-1----:R-:W-:Y:S05]  /*12540*/  @!P0 NANOSLEEP.SYNCS 0x989680 ;  /* 0x009896800000895d */ /* 0x002fea0003900000 */
[----:B------:R-:W1:Y:S02]  /*12550*/  @!P0 SYNCS.PHASECHK.TRANS64 P0, [R9+URZ], R4 ;  /* 0x00000004090085a7 */ /* 0x000e64000800007f */
[----:B-1----:R-:W-:Y:S05]  /*12560*/  @!P0 BRA `(.L_x_405) ;  /* 0xfffffffc00f08947 */ /* 0x002fea000383ffff */
[----:B------:R-:W-:Y:S05]  /*12570*/  BRA `(.L_x_416) ;  /* 0xfffffffc001c7947 */ /* 0x000fea000383ffff */
.L_x_406:
[----:B-1----:R1:W2:Y:S02]  /*12580*/  SYNCS.PHASECHK.TRANS64.TRYWAIT P0, [R6+URZ], R5 ;  /* 0x00000005060075a7 */ /* 0x0022a4000800017f */
[----:B--2---:R-:W-:Y:S05]  /*12590*/  @!P0 NANOSLEEP.SYNCS 0x989680 ;  /* 0x009896800000895d */ /* 0x004fea0003900000 */
[----:B------:R-:W2:Y:S02]  /*125a0*/  @!P0 SYNCS.PHASECHK.TRANS64 P0, [R6+URZ], R5 ;  /* 0x00000005060085a7 */ /* 0x000ea4000800007f */
[----:B--2---:R-:W-:Y:S05]  /*125b0*/  @!P0 BRA `(.L_x_406) ;  /* 0xfffffffc00f08947 */ /* 0x004fea000383ffff */
[----:B------:R-:W-:Y:S05]  /*125c0*/  BRA `(.L_x_417) ;  /* 0xfffffffc00247947 */ /* 0x000fea000383ffff */
.L_x_418:
[----:B------:R-:W-:-:S00]  /*125d0*/  BRA `(.L_x_418) ;  /* 0xfffffffc00fc7947 */ /* 0x000fc0000383ffff */
[----:B------:R-:W-:-:S00]  /*125e0*/  NOP ;  /* 0x0000000000007918 */ /* 0x000fc00000000000 */
        /* <DEDUP_REMOVED lines=9> */
.L_x_419:


//--------------------- .nv.global.init           --------------------------
	.section	.nv.global.init,"aw",@progbits
.nv.global.init:
	.type		$str$22,@object
	.size		$str$22,($str$23 - $str$22)
$str$22:
        /*0000*/ 	.byte	0x6b, 0x5f, 0x74, 0x69, 0x6c, 0x65, 0x5f, 0x63, 0x6f, 0x75, 0x6e, 0x74, 0x20, 0x3e, 0x3d, 0x20
        /*0010*/ 	.byte	0x31, 0x00
	.type		$str$23,@object
	.size		$str$23,(__unnamed_1 - $str$23)
$str$23:
        /*0012*/ 	.byte	0x2f, 0x74, 0x6d, 0x70, 0x2f, 0x63, 0x75, 0x74, 0x6c, 0x61, 0x73, 0x73, 0x5f, 0x73, 0x77, 0x65
        /*0022*/ 	.byte	0x65, 0x70, 0x5f, 0x73, 0x72, 0x63, 0x2f, 0x69, 0x6e, 0x63, 0x6c, 0x75, 0x64, 0x65, 0x2f, 0x63
        /*0032*/ 	.byte	0x75, 0x74, 0x6c, 0x61, 0x73, 0x73, 0x2f, 0x67, 0x65, 0x6d, 0x6d, 0x2f, 0x63, 0x6f, 0x6c, 0x6c
        /*0042*/ 	.byte	0x65, 0x63, 0x74, 0x69, 0x76, 0x65, 0x2f, 0x73, 0x6d, 0x39, 0x30, 0x5f, 0x6d, 0x6d, 0x61, 0x5f
        /*0052*/ 	.byte	0x74, 0x6d, 0x61, 0x5f, 0x67, 0x6d, 0x6d, 0x61, 0x5f, 0x73, 0x73, 0x5f, 0x77, 0x61, 0x72, 0x70
        /*0062*/ 	.byte	0x73, 0x70, 0x65, 0x63, 0x69, 0x61, 0x6c, 0x69, 0x7a, 0x65, 0x64, 0x2e, 0x68, 0x70, 0x70, 0x00
	.type		__unnamed_1,@object
	.size		__unnamed_1,(.L_0 - __unnamed_1)
__unnamed_1:
        /*0072*/ 	.byte	0x76, 0x6f, 0x69, 0x64, 0x20, 0x63, 0x75, 0x74, 0x6c, 0x61, 0x73, 0x73, 0x3a, 0x3a, 0x67, 0x65
        /* <DEDUP_REMOVED lines=181> */
.L_0:


//--------------------- .nv.shared._ZN7cutlass13device_kernelINS_4gemm6kernel13GemmUniversalIN4cute5tupleIJiiiiEEENS1_10collective13CollectiveMmaINS1_34MainloopSm90TmaGmmaWarpSpecializedILi4ENS5_IJNS4_1CILi2EEENSA_ILi1EEESC_EEENS1_35KernelTmaWarpSpecializedCooperativeEEENS5_IJNSA_ILi256EEENSA_ILi176EEENSA_ILi64EEEEEENS_10bfloat16_tENS5_IJlSC_lEEESK_SL_NS4_8TiledMMAINS4_8MMA_AtomIJNS4_4SM904GMMA27MMA_64x16x16_F32BF16BF16_SSILNSP_5MajorE0ELSR_0ELNSP_7ScaleInE1ELSS_1EEEEEENS4_6LayoutISD_NS5_IJSC_NSA_ILi0EEESW_EEEEENS5_IJNS4_10UnderscoreESZ_SZ_EEEEENS4_13SM90_TMA_LOADENS4_14ComposedLayoutINS4_7SwizzleILi3ELi4ELi3EEENS4_18smem_ptr_flag_bitsILi16EEENSV_INS5_IJNSA_ILi8EEESI_EEENS5_IJSI_SC_EEEEEEEvNS4_8identityENS4_23SM90_TMA_LOAD_MULTICASTES1C_vS1D_EENS_8epilogue10collective6detail29Sm90TmaWarpSpecializedAdapterINS1H_15DefaultEpilogueISK_SL_SL_NS1G_6thread17LinearCombinationISK_Li1EffLNS1L_9ScaleType4KindE0ELNS_15FloatRoundStyleE2ESK_EENS1_15EpilogueDefaultEEEEEvvEEEEvNT_6ParamsE --------------------------
	.section	.nv.shared._ZN7cutlass13device_kernelINS_4gemm6kernel13GemmUniversalIN4cute5tupleIJiiiiEEENS1_10collective13CollectiveMmaINS1_34MainloopSm90TmaGmmaWarpSpecializedILi4ENS5_IJNS4_1CILi2EEENSA_ILi1EEESC_EEENS1_35KernelTmaWarpSpecializedCooperativeEEENS5_IJNSA_ILi256EEENSA_ILi176EEENSA_ILi64EEEEEENS_10bfloat16_tENS5_IJlSC_lEEESK_SL_NS4_8TiledMMAINS4_8MMA_AtomIJNS4_4SM904GMMA27MMA_64x16x16_F32BF16BF16_SSILNSP_5MajorE0ELSR_0ELNSP_7ScaleInE1ELSS_1EEEEEENS4_6LayoutISD_NS5_IJSC_NSA_ILi0EEESW_EEEEENS5_IJNS4_10UnderscoreESZ_SZ_EEEEENS4_13SM90_TMA_LOADENS4_14ComposedLayoutINS4_7SwizzleILi3ELi4ELi3EEENS4_18smem_ptr_flag_bitsILi16EEENSV_INS5_IJNSA_ILi8EEESI_EEENS5_IJSI_SC_EEEEEEEvNS4_8identityENS4_23SM90_TMA_LOAD_MULTICASTES1C_vS1D_EENS_8epilogue10collective6detail29Sm90TmaWarpSpecializedAdapterINS1H_15DefaultEpilogueISK_SL_SL_NS1G_6thread17LinearCombinationISK_Li1EffLNS1L_9ScaleType4KindE0ELNS_15FloatRoundStyleE2ESK_EENS1_15EpilogueDefaultEEEEEvvEEEEvNT_6ParamsE,"aw",@nobits
	.sectionflags	@""
	.align	16
	.zero		1024


//--------------------- .nv.shared.reserved.0     --------------------------
	.section	.nv.shared.reserved.0,"aw",@nobits
	.weak		__nv_reservedSMEM_offset_0_alias
	.size		__nv_reservedSMEM_offset_0_alias, 0, 0
	.other		__nv_reservedSMEM_offset_0_alias,@"STO_CUDA_RESERVED_SHARED STV_DEFAULT"
__nv_reservedSMEM_offset_0_alias:
	.zero		0


//--------------------- .nv.global                --------------------------
	.section	.nv.global,"aw",@nobits
.nv.global:
	.type		_ZN40_INTERNAL_7a28eff1_4_k_cu_a62c1ecc_186474cute1_E,@object
	.size		_ZN40_INTERNAL_7a28eff1_4_k_cu_a62c1ecc_186474cute1_E,(_ZN40_INTERNAL_7a28eff1_4_k_cu_a62c1ecc_186474cuda3std3__45__cpo6cbeginE - _ZN40_INTERNAL_7a28eff1_4_k_cu_a62c1ecc_186474cute1_E)
_ZN40_INTERNAL_7a28eff1_4_k_cu_a62c1ecc_186474cute1_E:
	.zero		1
	.type		_ZN40_INTERNAL_7a28eff1_4_k_cu_a62c1ecc_186474cuda3std3__45__cpo6cbeginE,@object
	.size		_ZN40_INTERNAL_7a28eff1_4_k_cu_a62c1ecc_186474cuda3std3__45__cpo6cbeginE,(_ZN40_INTERNAL_7a28eff1_4_k_cu_a62c1ecc_186474cuda3std3__48in_placeE - _ZN40_INTERNAL_7a28eff1_4_k_cu_a62c1ecc_186474cuda3std3__45__cpo6cbeginE)
_ZN40_INTERNAL_7a28eff1_4_k_cu_a62c1ecc_186474cuda3std3__45__cpo6cbeginE:
	.zero		1
	.type		_ZN40_INTERNAL_7a28eff1_4_k_cu_a62c1ecc_186474cuda3std3__48in_placeE,@object
	.size		_ZN40_INTERNAL_7a28eff1_4_k_cu_a62c1ecc_186474cuda3std3__48in_placeE,(_ZN40_INTERNAL_7a28eff1_4_k_cu_a62c1ecc_186474cuda3std6ranges3__45__cpo9iter_moveE - _ZN40_INTERNAL_7a28eff1_4_k_cu_a62c1ecc_186474cuda3std3__48in_placeE)
_ZN40_INTERNAL_7a28eff1_4_k_cu_a62c1ecc_186474cuda3std3__48in_placeE:
	.zero		1
	.type		_ZN40_INTERNAL_7a28eff1_4_k_cu_a62c1ecc_186474cuda3std6ranges3__45__cpo9iter_moveE,@object
	.size		_ZN40_INTERNAL_7a28eff1_4_k_cu_a62c1ecc_186474cuda3std6ranges3__45__cpo9iter_moveE,(_ZN40_INTERNAL_7a28eff1_4_k_cu_a62c1ecc_186474cuda3std3__45__cpo5beginE - _ZN40_INTERNAL_7a28eff1_4_k_cu_a62c1ecc_186474cuda3std6ranges3__45__cpo9iter_moveE)
_ZN40_INTERNAL_7a28eff1_4_k_cu_a62c1ecc_186474cuda3std6ranges3__45__cpo9iter_moveE:
	.zero		1
	.type		_ZN40_INTERNAL_7a28eff1_4_k_cu_a62c1ecc_186474cuda3std3__45__cpo5beginE,@object
	.size		_ZN40_INTERNAL_7a28eff1_4_k_cu_a62c1ecc_186474cuda3std3__45__cpo5beginE,(_ZN40_INTERNAL_7a28eff1_4_k_cu_a62c1ecc_186474cuda3std3__442_GLOBAL__N__7a28eff1_4_k_cu_a62c1ecc_186476ignoreE - _ZN40_INTERNAL_7a28eff1_4_k_cu_a62c1ecc_186474cuda3std3__45__cpo5beginE)
_ZN40_INTERNAL_7a28eff1_4_k_cu_a62c1ecc_186474cuda3std3__45__cpo5beginE:
	.zero		1
	.type		_ZN40_INTERNAL_7a28eff1_4_k_cu_a62c1ecc_186474cuda3std3__442_GLOBAL__N__7a28eff1_4_k_cu_a62c1ecc_186476ignoreE,@object
	.size		_ZN40_INTERNAL_7a28eff1_4_k_cu_a62c1ecc_186474cuda3std3__442_GLOBAL__N__7a28eff1_4_k_cu_a62c1ecc_186476ignoreE,(_ZN40_INTERNAL_7a28eff1_4_k_cu_a62c1ecc_186474cute7productE - _ZN40_INTERNAL_7a28eff1_4_k_cu_a62c1ecc_186474cuda3std3__442_GLOBAL__N__7a28eff1_4_k_cu_a62c1ecc_186476ignoreE)
_ZN40_INTERNAL_7a28eff1_4_k_cu_a62c1ecc_186474cuda3std3__442_GLOBAL__N__7a28eff1_4_k_cu_a62c1ecc_186476ignoreE:
	.zero		1
	.type		_ZN40_INTERNAL_7a28eff1_4_k_cu_a62c1ecc_186474cute7productE,@object
	.size		_ZN40_INTERNAL_7a28eff1_4_k_cu_a62c1ecc_186474cute7productE,(_ZN40_INTERNAL_7a28eff1_4_k_cu_a62c1ecc_186474cuda3std3__45__cpo3endE - _ZN40_INTERNAL_7a28eff1_4_k_cu_a62c1ecc_186474cute7productE)
_ZN40_INTERNAL_7a28eff1_4_k_cu_a62c1ecc_186474cute7productE:
	.zero		1
	.type		_ZN40_INTERNAL_7a28eff1_4_k_cu_a62c1ecc_186474cuda3std3__45__cpo3endE,@object
	.size		_ZN40_INTERNAL_7a28eff1_4_k_cu_a62c1ecc_186474cuda3std3__45__cpo3endE,(_ZN40_INTERNAL_7a28eff1_4_k_cu_a62c1ecc_186474cuda3std3__419piecewise_constructE - _ZN40_INTERNAL_7a28eff1_4_k_cu_a62c1ecc_186474cuda3std3__45__cpo3endE)
_ZN40_INTERNAL_7a28eff1_4_k_cu_a62c1ecc_186474cuda3std3__45__cpo3endE:
	.zero		1
	.type		_ZN40_INTERNAL_7a28eff1_4_k_cu_a62c1ecc_186474cuda3std3__419piecewise_constructE,@object
	.size		_ZN40_INTERNAL_7a28eff1_4_k_cu_a62c1ecc_186474cuda3std3__419piecewise_constructE,(_ZN40_INTERNAL_7a28eff1_4_k_cu_a62c1ecc_186474cuda3std3__45__cpo4cendE - _ZN40_INTERNAL_7a28eff1_4_k_cu_a62c1ecc_186474cuda3std3__419piecewise_constructE)
_ZN40_INTERNAL_7a28eff1_4_k_cu_a62c1ecc_186474cuda3std3__419piecewise_constructE:
	.zero		1
	.type		_ZN40_INTERNAL_7a28eff1_4_k_cu_a62c1ecc_186474cuda3std3__45__cpo4cendE,@object
	.size		_ZN40_INTERNAL_7a28eff1_4_k_cu_a62c1ecc_186474cuda3std3__45__cpo4cendE,(_ZN40_INTERNAL_7a28eff1_4_k_cu_a62c1ecc_186474cuda3std6ranges3__45__cpo4swapE - _ZN40_INTERNAL_7a28eff1_4_k_cu_a62c1ecc_186474cuda3std3__45__cpo4cendE)
_ZN40_INTERNAL_7a28eff1_4_k_cu_a62c1ecc_186474cuda3std3__45__cpo4cendE:
	.zero		1
	.type		_ZN40_INTERNAL_7a28eff1_4_k_cu_a62c1ecc_186474cuda3std6ranges3__45__cpo4swapE,@object
	.size		_ZN40_INTERNAL_7a28eff1_4_k_cu_a62c1ecc_186474cuda3std6ranges3__45__cpo4swapE,(.L_8 - _ZN40_INTERNAL_7a28eff1_4_k_cu_a62c1ecc_186474cuda3std6ranges3__45__cpo4swapE)
_ZN40_INTERNAL_7a28eff1_4_k_cu_a62c1ecc_186474cuda3std6ranges3__45__cpo4swapE:
	.zero		1
.L_8:


//--------------------- .nv.constant0._ZN7cutlass13device_kernelINS_4gemm6kernel13GemmUniversalIN4cute5tupleIJiiiiEEENS1_10collective13CollectiveMmaINS1_34MainloopSm90TmaGmmaWarpSpecializedILi4ENS5_IJNS4_1CILi2EEENSA_ILi1EEESC_EEENS1_35KernelTmaWarpSpecializedCooperativeEEENS5_IJNSA_ILi256EEENSA_ILi176EEENSA_ILi64EEEEEENS_10bfloat16_tENS5_IJlSC_lEEESK_SL_NS4_8TiledMMAINS4_8MMA_AtomIJNS4_4SM904GMMA27MMA_64x16x16_F32BF16BF16_SSILNSP_5MajorE0ELSR_0ELNSP_7ScaleInE1ELSS_1EEEEEENS4_6LayoutISD_NS5_IJSC_NSA_ILi0EEESW_EEEEENS5_IJNS4_10UnderscoreESZ_SZ_EEEEENS4_13SM90_TMA_LOADENS4_14ComposedLayoutINS4_7SwizzleILi3ELi4ELi3EEENS4_18smem_ptr_flag_bitsILi16EEENSV_INS5_IJNSA_ILi8EEESI_EEENS5_IJSI_SC_EEEEEEEvNS4_8identityENS4_23SM90_TMA_LOAD_MULTICASTES1C_vS1D_EENS_8epilogue10collective6detail29Sm90TmaWarpSpecializedAdapterINS1H_15DefaultEpilogueISK_SL_SL_NS1G_6thread17LinearCombinationISK_Li1EffLNS1L_9ScaleType4KindE0ELNS_15FloatRoundStyleE2ESK_EENS1_15EpilogueDefaultEEEEEvvEEEEvNT_6ParamsE --------------------------
	.section	.nv.constant0._ZN7cutlass13device_kernelINS_4gemm6kernel13GemmUniversalIN4cute5tupleIJiiiiEEENS1_10collective13CollectiveMmaINS1_34MainloopSm90TmaGmmaWarpSpecializedILi4ENS5_IJNS4_1CILi2EEENSA_ILi1EEESC_EEENS1_35KernelTmaWarpSpecializedCooperativeEEENS5_IJNSA_ILi256EEENSA_ILi176EEENSA_ILi64EEEEEENS_10bfloat16_tENS5_IJlSC_lEEESK_SL_NS4_8TiledMMAINS4_8MMA_AtomIJNS4_4SM904GMMA27MMA_64x16x16_F32BF16BF16_SSILNSP_5MajorE0ELSR_0ELNSP_7ScaleInE1ELSS_1EEEEEENS4_6LayoutISD_NS5_IJSC_NSA_ILi0EEESW_EEEEENS5_IJNS4_10UnderscoreESZ_SZ_EEEEENS4_13SM90_TMA_LOADENS4_14ComposedLayoutINS4_7SwizzleILi3ELi4ELi3EEENS4_18smem_ptr_flag_bitsILi16EEENSV_INS5_IJNSA_ILi8EEESI_EEENS5_IJSI_SC_EEEEEEEvNS4_8identityENS4_23SM90_TMA_LOAD_MULTICASTES1C_vS1D_EENS_8epilogue10collective6detail29Sm90TmaWarpSpecializedAdapterINS1H_15DefaultEpilogueISK_SL_SL_NS1G_6thread17LinearCombinationISK_Li1EffLNS1L_9ScaleType4KindE0ELNS_15FloatRoundStyleE2ESK_EENS1_15EpilogueDefaultEEEEEvvEEEEvNT_6ParamsE,"a",@progbits
	.sectionflags	@""
	.align	4
.nv.constant0._ZN7cutlass13device_kernelINS_4gemm6kernel13GemmUniversalIN4cute5tupleIJiiiiEEENS1_10collective13CollectiveMmaINS1_34MainloopSm90TmaGmmaWarpSpecializedILi4ENS5_IJNS4_1CILi2EEENSA_ILi1EEESC_EEENS1_35KernelTmaWarpSpecializedCooperativeEEENS5_IJNSA_ILi256EEENSA_ILi176EEENSA_ILi64EEEEEENS_10bfloat16_tENS5_IJlSC_lEEESK_SL_NS4_8TiledMMAINS4_8MMA_AtomIJNS4_4SM904GMMA27MMA_64x16x16_F32BF16BF16_SSILNSP_5MajorE0ELSR_0ELNSP_7ScaleInE1ELSS_1EEEEEENS4_6LayoutISD_NS5_IJSC_NSA_ILi0EEESW_EEEEENS5_IJNS4_10UnderscoreESZ_SZ_EEEEENS4_13SM90_TMA_LOADENS4_14ComposedLayoutINS4_7SwizzleILi3ELi4ELi3EEENS4_18smem_ptr_flag_bitsILi16EEENSV_INS5_IJNSA_ILi8EEESI_EEENS5_IJSI_SC_EEEEEEEvNS4_8identityENS4_23SM90_TMA_LOAD_MULTICASTES1C_vS1D_EENS_8epilogue10collective6detail29Sm90TmaWarpSpecializedAdapterINS1H_15DefaultEpilogueISK_SL_SL_NS1G_6thread17LinearCombinationISK_Li1EffLNS1L_9ScaleType4KindE0ELNS_15FloatRoundStyleE2ESK_EENS1_15EpilogueDefaultEEEEEvvEEEEvNT_6ParamsE:
	.zero		1664


//--------------------- SYMBOLS --------------------------

	.type		.nv.reservedSmem.offset0,@object
	.size		.nv.reservedSmem.offset0,0x4
	.type		__assertfail,@function
